	.target	sm_90a

	.elftype	@"ET_EXEC"


//--------------------- .note.nv.tkinfo           --------------------------
	.section	.note.nv.tkinfo,"",@"SHT_NOTE"
	.sectionflags	@"SHF_NOTE_NV_TKINFO"
	.tkinfo
        /*0018*/ 	.word	0x00000002
        /*0030*/ 	.string	""
        /*0030*/ 	.string	"ptxas"
        /*0030*/ 	.string	"Cuda compilation tools, release 13.0, V13.0.88"
        /*0030*/ 	.string	"Build cuda_13.0.r13.0/compiler.36424714_0"
        /*0030*/ 	.string	"-arch sm_90a -m 64 "



//--------------------- .note.nv.cuinfo           --------------------------
	.section	.note.nv.cuinfo,"",@"SHT_NOTE"
	.sectionflags	@"SHF_NOTE_NV_CUINFO"
        /*0018*/ 	.short	0x0002
        /*001a*/ 	.short	0x005a
        /*001c*/ 	.short	0x0082
	.zero		2


//--------------------- .nv.info                  --------------------------
	.section	.nv.info,"",@"SHT_CUDA_INFO"
	.align	4


	//----- nvinfo : EIATTR_REGCOUNT
	.align		4
        /*0000*/ 	.byte	0x04, 0x2f
        /*0002*/ 	.short	(.L_15 - .L_14)
	.align		4
.L_14:
        /*0004*/ 	.word	index@(_ZN7cutlass13device_kernelINS_4gemm6kernel13GemmUniversalIN4cute5tupleIJiiiiEEENS1_10collective13CollectiveMmaINS1_34MainloopSm90TmaGmmaWarpSpecializedILi3ENS5_IJNS4_1CILi2EEENSA_ILi1EEESC_EEENS1_35KernelTmaWarpSpecializedCooperativeEEENS5_IJNSA_ILi256EEESG_NSA_ILi128EEEEEENS_6half_tENS5_IJlSC_lEEESJ_SK_NS4_8TiledMMAINS4_8MMA_AtomIJNS4_4SM904GMMA26MMA_64x256x16_F32F16F16_SSILNSO_5MajorE0ELSQ_0ELNSO_7ScaleInE1ELSR_1EEEEEENS4_6LayoutISD_NS5_IJSC_NSA_ILi0EEESV_EEEEENS5_IJNS4_10UnderscoreESY_SY_EEEEENS4_13SM90_TMA_LOADENS4_14ComposedLayoutINS4_7SwizzleILi3ELi4ELi3EEENS4_18smem_ptr_flag_bitsILi16EEENSU_INS5_IJNSA_ILi8EEENSA_ILi64EEEEEENS5_IJS18_SC_EEEEEEEvNS4_8identityENS4_23SM90_TMA_LOAD_MULTICASTES1C_vS1D_EENS_8epilogue10collective6detail29Sm90TmaWarpSpecializedAdapterINS1H_15DefaultEpilogueISJ_SK_SK_NS1G_6thread17LinearCombinationISJ_Li1EffLNS1L_9ScaleType4KindE0ELNS_15FloatRoundStyleE2ESJ_EENS1_15EpilogueDefaultEEEEEvvEEEEvNT_6ParamsE)
        /*0008*/ 	.word	0x000000a8


	//----- nvinfo : EIATTR_FRAME_SIZE
	.align		4
.L_15:
        /*000c*/ 	.byte	0x04, 0x11
        /*000e*/ 	.short	(.L_17 - .L_16)
	.align		4
.L_16:
        /*0010*/ 	.word	index@(_ZN7cutlass13device_kernelINS_4gemm6kernel13GemmUniversalIN4cute5tupleIJiiiiEEENS1_10collective13CollectiveMmaINS1_34MainloopSm90TmaGmmaWarpSpecializedILi3ENS5_IJNS4_1CILi2EEENSA_ILi1EEESC_EEENS1_35KernelTmaWarpSpecializedCooperativeEEENS5_IJNSA_ILi256EEESG_NSA_ILi128EEEEEENS_6half_tENS5_IJlSC_lEEESJ_SK_NS4_8TiledMMAINS4_8MMA_AtomIJNS4_4SM904GMMA26MMA_64x256x16_F32F16F16_SSILNSO_5MajorE0ELSQ_0ELNSO_7ScaleInE1ELSR_1EEEEEENS4_6LayoutISD_NS5_IJSC_NSA_ILi0EEESV_EEEEENS5_IJNS4_10UnderscoreESY_SY_EEEEENS4_13SM90_TMA_LOADENS4_14ComposedLayoutINS4_7SwizzleILi3ELi4ELi3EEENS4_18smem_ptr_flag_bitsILi16EEENSU_INS5_IJNSA_ILi8EEENSA_ILi64EEEEEENS5_IJS18_SC_EEEEEEEvNS4_8identityENS4_23SM90_TMA_LOAD_MULTICASTES1C_vS1D_EENS_8epilogue10collective6detail29Sm90TmaWarpSpecializedAdapterINS1H_15DefaultEpilogueISJ_SK_SK_NS1G_6thread17LinearCombinationISJ_Li1EffLNS1L_9ScaleType4KindE0ELNS_15FloatRoundStyleE2ESJ_EENS1_15EpilogueDefaultEEEEEvvEEEEvNT_6ParamsE)
        /*0014*/ 	.word	0x00000cf8


	//----- nvinfo : EIATTR_MIN_STACK_SIZE
	.align		4
.L_17:
        /*0018*/ 	.byte	0x04, 0x12
        /*001a*/ 	.short	(.L_19 - .L_18)
	.align		4
.L_18:
        /*001c*/ 	.word	index@(_ZN7cutlass13device_kernelINS_4gemm6kernel13GemmUniversalIN4cute5tupleIJiiiiEEENS1_10collective13CollectiveMmaINS1_34MainloopSm90TmaGmmaWarpSpecializedILi3ENS5_IJNS4_1CILi2EEENSA_ILi1EEESC_EEENS1_35KernelTmaWarpSpecializedCooperativeEEENS5_IJNSA_ILi256EEESG_NSA_ILi128EEEEEENS_6half_tENS5_IJlSC_lEEESJ_SK_NS4_8TiledMMAINS4_8MMA_AtomIJNS4_4SM904GMMA26MMA_64x256x16_F32F16F16_SSILNSO_5MajorE0ELSQ_0ELNSO_7ScaleInE1ELSR_1EEEEEENS4_6LayoutISD_NS5_IJSC_NSA_ILi0EEESV_EEEEENS5_IJNS4_10UnderscoreESY_SY_EEEEENS4_13SM90_TMA_LOADENS4_14ComposedLayoutINS4_7SwizzleILi3ELi4ELi3EEENS4_18smem_ptr_flag_bitsILi16EEENSU_INS5_IJNSA_ILi8EEENSA_ILi64EEEEEENS5_IJS18_SC_EEEEEEEvNS4_8identityENS4_23SM90_TMA_LOAD_MULTICASTES1C_vS1D_EENS_8epilogue10collective6detail29Sm90TmaWarpSpecializedAdapterINS1H_15DefaultEpilogueISJ_SK_SK_NS1G_6thread17LinearCombinationISJ_Li1EffLNS1L_9ScaleType4KindE0ELNS_15FloatRoundStyleE2ESJ_EENS1_15EpilogueDefaultEEEEEvvEEEEvNT_6ParamsE)
        /*0020*/ 	.word	0x00000cf8
.L_19:


//--------------------- .nv.compat                --------------------------
	.section	.nv.compat,"",@"SHT_CUDA_COMPAT_INFO"
	.align	4
        /*0000*/ 	.byte	0x02, 0x09, 0x01, 0x00, 0x02, 0x02, 0x04, 0x00, 0x02, 0x05, 0x05, 0x00, 0x03, 0x07, 0x01, 0x01
        /*0010*/ 	.byte	0x02, 0x03, 0x01, 0x00, 0x02, 0x06, 0x01, 0x00, 0x04, 0x0b, 0x08, 0x00, 0x00, 0x00, 0x00, 0x00
        /*0020*/ 	.byte	0x00, 0x00, 0x00, 0x00


//--------------------- .nv.info._ZN7cutlass13device_kernelINS_4gemm6kernel13GemmUniversalIN4cute5tupleIJiiiiEEENS1_10collective13CollectiveMmaINS1_34MainloopSm90TmaGmmaWarpSpecializedILi3ENS5_IJNS4_1CILi2EEENSA_ILi1EEESC_EEENS1_35KernelTmaWarpSpecializedCooperativeEEENS5_IJNSA_ILi256EEESG_NSA_ILi128EEEEEENS_6half_tENS5_IJlSC_lEEESJ_SK_NS4_8TiledMMAINS4_8MMA_AtomIJNS4_4SM904GMMA26MMA_64x256x16_F32F16F16_SSILNSO_5MajorE0ELSQ_0ELNSO_7ScaleInE1ELSR_1EEEEEENS4_6LayoutISD_NS5_IJSC_NSA_ILi0EEESV_EEEEENS5_IJNS4_10UnderscoreESY_SY_EEEEENS4_13SM90_TMA_LOADENS4_14ComposedLayoutINS4_7SwizzleILi3ELi4ELi3EEENS4_18smem_ptr_flag_bitsILi16EEENSU_INS5_IJNSA_ILi8EEENSA_ILi64EEEEEENS5_IJS18_SC_EEEEEEEvNS4_8identityENS4_23SM90_TMA_LOAD_MULTICASTES1C_vS1D_EENS_8epilogue10collective6detail29Sm90TmaWarpSpecializedAdapterINS1H_15DefaultEpilogueISJ_SK_SK_NS1G_6thread17LinearCombinationISJ_Li1EffLNS1L_9ScaleType4KindE0ELNS_15FloatRoundStyleE2ESJ_EENS1_15EpilogueDefaultEEEEEvvEEEEvNT_6ParamsE --------------------------
	.section	.nv.info._ZN7cutlass13device_kernelINS_4gemm6kernel13GemmUniversalIN4cute5tupleIJiiiiEEENS1_10collective13CollectiveMmaINS1_34MainloopSm90TmaGmmaWarpSpecializedILi3ENS5_IJNS4_1CILi2EEENSA_ILi1EEESC_EEENS1_35KernelTmaWarpSpecializedCooperativeEEENS5_IJNSA_ILi256EEESG_NSA_ILi128EEEEEENS_6half_tENS5_IJlSC_lEEESJ_SK_NS4_8TiledMMAINS4_8MMA_AtomIJNS4_4SM904GMMA26MMA_64x256x16_F32F16F16_SSILNSO_5MajorE0ELSQ_0ELNSO_7ScaleInE1ELSR_1EEEEEENS4_6LayoutISD_NS5_IJSC_NSA_ILi0EEESV_EEEEENS5_IJNS4_10UnderscoreESY_SY_EEEEENS4_13SM90_TMA_LOADENS4_14ComposedLayoutINS4_7SwizzleILi3ELi4ELi3EEENS4_18smem_ptr_flag_bitsILi16EEENSU_INS5_IJNSA_ILi8EEENSA_ILi64EEEEEENS5_IJS18_SC_EEEEEEEvNS4_8identityENS4_23SM90_TMA_LOAD_MULTICASTES1C_vS1D_EENS_8epilogue10collective6detail29Sm90TmaWarpSpecializedAdapterINS1H_15DefaultEpilogueISJ_SK_SK_NS1G_6thread17LinearCombinationISJ_Li1EffLNS1L_9ScaleType4KindE0ELNS_15FloatRoundStyleE2ESJ_EENS1_15EpilogueDefaultEEEEEvvEEEEvNT_6ParamsE,"",@"SHT_CUDA_INFO"
	.sectionflags	@""
	.align	4


	//----- nvinfo : EIATTR_CUDA_API_VERSION
	.align		4
        /*0000*/ 	.byte	0x04, 0x37
        /*0002*/ 	.short	(.L_21 - .L_20)
.L_20:
        /*0004*/ 	.word	0x00000082


	//----- nvinfo : EIATTR_KPARAM_INFO
	.align		4
.L_21:
        /*0008*/ 	.byte	0x04, 0x17
        /*000a*/ 	.short	(.L_23 - .L_22)
.L_22:
        /*000c*/ 	.word	0x00000000
        /*0010*/ 	.short	0x0000
        /*0012*/ 	.short	0x0070
        /*0014*/ 	.byte	0x00, 0xf0, 0x01, 0x10


	//----- nvinfo : EIATTR_SPARSE_MMA_MASK
	.align		4
.L_23:
        /*0018*/ 	.byte	0x03, 0x50
        /*001a*/ 	.short	0x0000


	//----- nvinfo : EIATTR_MAXREG_COUNT
	.align		4
        /*001c*/ 	.byte	0x03, 0x1b
        /*001e*/ 	.short	0x00a8


	//----- nvinfo : EIATTR_NUM_BARRIERS
	.align		4
        /*0020*/ 	.byte	0x02, 0x4c
        /*0022*/ 	.byte	0x01
	.zero		1


	//----- nvinfo : EIATTR_EXTERNS
	.align		4
        /*0024*/ 	.byte	0x04, 0x0f
        /*0026*/ 	.short	(.L_25 - .L_24)


	//   ....[0]....
	.align		4
.L_24:
        /*0028*/ 	.word	index@(__assertfail)


	//----- nvinfo : EIATTR_ANNOTATIONS
	.align		4
.L_25:
        /*002c*/ 	.byte	0x04, 0x55
        /*002e*/ 	.short	(.L_27 - .L_26)


	//   ....[0]....
.L_26:
        /*0030*/ 	.word	0x00000001
        /*0034*/ 	.byte	0xe0, 0x09, 0x00, 0x00, 0x01, 0x00, 0x00, 0x00, 0xf0, 0x09, 0x00, 0x00, 0x01, 0x00, 0x00, 0x00
        /* <DEDUP_REMOVED lines=1385> */
        /*56d4*/ 	.byte	0x40, 0x31, 0x02, 0x00, 0x01, 0x00, 0x00, 0x00, 0x60, 0x31, 0x02, 0x00


	//----- nvinfo : EIATTR_MERCURY_ISA_VERSION
	.align		4
.L_27:
        /*56e0*/ 	.byte	0x03, 0x5f
        /*56e2*/ 	.short	0x0101


	//----- nvinfo : EIATTR_INT_WARP_WIDE_INSTR_OFFSETS
	.align		4
        /*56e4*/ 	.byte	0x04, 0x31
        /*56e6*/ 	.short	(.L_29 - .L_28)


	//   ....[0]....
.L_28:
        /*56e8*/ 	.word	0x00000560


	//   ....[1]....
        /*56ec*/ 	.word	0x00000580


	//   ....[2]....
        /*56f0*/ 	.word	0x000006e0


	//----- nvinfo : EIATTR_COOP_GROUP_MASK_REGIDS
	.align		4
.L_29:
        /*56f4*/ 	.byte	0x04, 0x29
        /*56f6*/ 	.short	(.L_31 - .L_30)


	//   ....[0]....
.L_30:
        /*56f8*/ 	.word	0xffffffff


	//   ....[1]....
        /*56fc*/ 	.word	0xffffffff


	//   ....[2]....
        /*5700*/ 	.word	0xffffffff


	//   ....[3]....
        /*5704*/ 	.word	0xffffffff


	//   ....[4]....
        /*5708*/ 	.word	0xffffffff


	//   ....[5]....
        /*570c*/ 	.word	0xffffffff


	//----- nvinfo : EIATTR_COOP_GROUP_INSTR_OFFSETS
	.align		4
.L_31:
        /*5710*/ 	.byte	0x04, 0x28
        /*5712*/ 	.short	(.L_33 - .L_32)


	//   ....[0]....
.L_32:
        /*5714*/ 	.word	0x00000070


	//   ....[1]....
        /*5718*/ 	.word	0x00000080


	//   ....[2]....
        /*571c*/ 	.word	0x000001a0


	//   ....[3]....
        /*5720*/ 	.word	0x000003b0


	//   ....[4]....
        /*5724*/ 	.word	0x00000820


	//   ....[5]....
        /*5728*/ 	.word	0x000013f0


	//----- nvinfo : EIATTR_REG_RECONFIG
	.align		4
.L_33:
        /*572c*/ 	.byte	0x01, 0x54
	.zero		2


	//----- nvinfo : EIATTR_SYSCALL_OFFSETS
	.align		4
        /*5730*/ 	.byte	0x04, 0x46
        /*5732*/ 	.short	(.L_35 - .L_34)


	//   ....[0]....
.L_34:
        /*5734*/ 	.word	0x000015a0


	//----- nvinfo : EIATTR_MBARRIER_INSTR_OFFSETS
	.align		4
.L_35:
        /*5738*/ 	.byte	0x04, 0x39
        /*573a*/ 	.short	(.L_37 - .L_36)


	//   ....[0]....
.L_36:
        /*573c*/ 	.word	0x00000320
        /*5740*/ 	.word	0x000000ff
        /*5744*/ 	.word	0x00000000
        /*5748*/ 	.short	0x0100
        /*574a*/ 	.byte	0x08
	.zero		1


	//   ....[1]....
        /*574c*/ 	.word	0x00000330
        /*5750*/ 	.word	0x000000ff
        /*5754*/ 	.word	0x00000018
        /*5758*/ 	.short	0x0100
        /*575a*/ 	.byte	0x08
	.zero		1


	//   ....[2]....
        /*575c*/ 	.word	0x00000340
        /*5760*/ 	.word	0x000000ff
        /*5764*/ 	.word	0x00000008
        /*5768*/ 	.short	0x0100
        /*576a*/ 	.byte	0x08
	.zero		1


	//   ....[3]....
        /*576c*/ 	.word	0x00000350
        /*5770*/ 	.word	0x000000ff
        /*5774*/ 	.word	0x00000020
        /*5778*/ 	.short	0x0100
        /*577a*/ 	.byte	0x08
	.zero		1


	//   ....[4]....
        /*577c*/ 	.word	0x00000360
        /*5780*/ 	.word	0x000000ff
        /*5784*/ 	.word	0x00000010
        /*5788*/ 	.short	0x0100
        /*578a*/ 	.byte	0x08
	.zero		1


	//   ....[5]....
        /*578c*/ 	.word	0x00000370
        /*5790*/ 	.word	0x000000ff
        /*5794*/ 	.word	0x00000028
        /*5798*/ 	.short	0x0100
        /*579a*/ 	.byte	0x08
	.zero		1


	//   ....[6]....
        /*579c*/ 	.word	0x00000750
        /*57a0*/ 	.word	0x000000ff
        /*57a4*/ 	.word	0x00000040
        /*57a8*/ 	.short	0x0100
        /*57aa*/ 	.byte	0x06
	.zero		1


	//   ....[7]....
        /*57ac*/ 	.word	0x00000780
        /*57b0*/ 	.word	0x000000ff
        /*57b4*/ 	.word	0x00000048
        /*57b8*/ 	.short	0x0100
        /*57ba*/ 	.byte	0x06
	.zero		1


	//   ....[8]....
        /*57bc*/ 	.word	0x00001680
        /*57c0*/ 	.word	0x00000004
        /*57c4*/ 	.word	0x00000000
        /*57c8*/ 	.short	0x010a
        /*57ca*/ 	.byte	0x3f
	.zero		1


	//   ....[9]....
        /*57cc*/ 	.word	0x000016c0
        /*57d0*/ 	.word	0x00000004
        /*57d4*/ 	.word	0x00000000
        /*57d8*/ 	.short	0x010a
        /*57da*/ 	.byte	0x3f
	.zero		1


	//   ....[10]....
        /*57dc*/ 	.word	0x00008d00
        /*57e0*/ 	.word	0x00000003
        /*57e4*/ 	.word	0x00000000
        /*57e8*/ 	.short	0x010a
        /*57ea*/ 	.byte	0x3f
	.zero		1


	//   ....[11]....
        /*57ec*/ 	.word	0x00008d40
        /*57f0*/ 	.word	0x00000003
        /*57f4*/ 	.word	0x00000000
        /*57f8*/ 	.short	0x010a
        /*57fa*/ 	.byte	0x3f
	.zero		1


	//   ....[12]....
        /*57fc*/ 	.word	0x00010e00
        /*5800*/ 	.word	0x00000003
        /*5804*/ 	.word	0x00000000
        /*5808*/ 	.short	0x0101
        /*580a*/ 	.byte	0x3f
	.zero		1


	//   ....[13]....
        /*580c*/ 	.word	0x00011030
        /*5810*/ 	.word	0x00000000
        /*5814*/ 	.word	0x00000000
        /*5818*/ 	.short	0x0101
        /*581a*/ 	.byte	0x3f
	.zero		1


	//   ....[14]....
        /*581c*/ 	.word	0x00022c10
        /*5820*/ 	.word	0x0000000f
        /*5824*/ 	.word	0x00000018
        /*5828*/ 	.short	0x010a
        /*582a*/ 	.byte	0x3f
	.zero		1


	//   ....[15]....
        /*582c*/ 	.word	0x00023060
        /*5830*/ 	.word	0x00000002
        /*5834*/ 	.word	0x00000048
        /*5838*/ 	.short	0x0101
        /*583a*/ 	.byte	0x3f
	.zero		1


	//   ....[16]....
        /*583c*/ 	.word	0x00023860
        /*5840*/ 	.word	0x00000003
        /*5844*/ 	.word	0x00000000
        /*5848*/ 	.short	0x010a
        /*584a*/ 	.byte	0x3f
	.zero		1


	//   ....[17]....
        /*584c*/ 	.word	0x000238f0
        /*5850*/ 	.word	0x00000003
        /*5854*/ 	.word	0x00000000
        /*5858*/ 	.short	0x010a
        /*585a*/ 	.byte	0x3f
	.zero		1


	//   ....[18]....
        /*585c*/ 	.word	0x00023980
        /*5860*/ 	.word	0x00000003
        /*5864*/ 	.word	0x00000000
        /*5868*/ 	.short	0x010a
        /*586a*/ 	.byte	0x3f
	.zero		1


	//   ....[19]....
        /*586c*/ 	.word	0x000239e0
        /*5870*/ 	.word	0x00000004
        /*5874*/ 	.word	0x00000000
        /*5878*/ 	.short	0x010a
        /*587a*/ 	.byte	0x3f
	.zero		1


	//   ....[20]....
        /*587c*/ 	.word	0x00023a30
        /*5880*/ 	.word	0x00000003
        /*5884*/ 	.word	0x00000000
        /*5888*/ 	.short	0x010a
        /*588a*/ 	.byte	0x3f
	.zero		1


	//   ....[21]....
        /*588c*/ 	.word	0x00023b00
        /*5890*/ 	.word	0x0000000f
        /*5894*/ 	.word	0x00000018
        /*5898*/ 	.short	0x010a
        /*589a*/ 	.byte	0x3f
	.zero		1


	//   ....[22]....
        /*589c*/ 	.word	0x00023bd0
        /*58a0*/ 	.word	0x00000003
        /*58a4*/ 	.word	0x00000000
        /*58a8*/ 	.short	0x010a
        /*58aa*/ 	.byte	0x3f
	.zero		1


	//   ....[23]....
        /*58ac*/ 	.word	0x00023c20
        /*58b0*/ 	.word	0x00000003
        /*58b4*/ 	.word	0x00000000
        /*58b8*/ 	.short	0x010a
        /*58ba*/ 	.byte	0x3f
	.zero		1


	//----- nvinfo : EIATTR_NUM_MBARRIERS
	.align		4
.L_37:
        /*58bc*/ 	.byte	0x03, 0x38
        /*58be*/ 	.short	0x0008


	//----- nvinfo : EIATTR_EXIT_INSTR_OFFSETS
	.align		4
        /*58c0*/ 	.byte	0x04, 0x1c
        /*58c2*/ 	.short	(.L_39 - .L_38)


	//   ....[0]....
.L_38:
        /*58c4*/ 	.word	0x00000a80


	//   ....[1]....
        /*58c8*/ 	.word	0x00001310


	//   ....[2]....
        /*58cc*/ 	.word	0x00022280


	//   ....[3]....
        /*58d0*/ 	.word	0x000228a0


	//   ....[4]....
        /*58d4*/ 	.word	0x000239d0


	//----- nvinfo : EIATTR_MAX_THREADS
	.align		4
.L_39:
        /*58d8*/ 	.byte	0x04, 0x05
        /*58da*/ 	.short	(.L_41 - .L_40)
.L_40:
        /*58dc*/ 	.word	0x00000180
        /*58e0*/ 	.word	0x00000001
        /*58e4*/ 	.word	0x00000001


	//----- nvinfo : EIATTR_CRS_STACK_SIZE
	.align		4
.L_41:
        /*58e8*/ 	.byte	0x04, 0x1e
        /*58ea*/ 	.short	(.L_43 - .L_42)
.L_42:
        /*58ec*/ 	.word	0x00000000


	//----- nvinfo : EIATTR_CBANK_PARAM_SIZE
	.align		4
.L_43:
        /*58f0*/ 	.byte	0x03, 0x19
        /*58f2*/ 	.short	0x0470


	//----- nvinfo : EIATTR_PARAM_CBANK
	.align		4
        /*58f4*/ 	.byte	0x04, 0x0a
        /*58f6*/ 	.short	(.L_45 - .L_44)
	.align		4
.L_44:
        /*58f8*/ 	.word	index@(.nv.constant0._ZN7cutlass13device_kernelINS_4gemm6kernel13GemmUniversalIN4cute5tupleIJiiiiEEENS1_10collective13CollectiveMmaINS1_34MainloopSm90TmaGmmaWarpSpecializedILi3ENS5_IJNS4_1CILi2EEENSA_ILi1EEESC_EEENS1_35KernelTmaWarpSpecializedCooperativeEEENS5_IJNSA_ILi256EEESG_NSA_ILi128EEEEEENS_6half_tENS5_IJlSC_lEEESJ_SK_NS4_8TiledMMAINS4_8MMA_AtomIJNS4_4SM904GMMA26MMA_64x256x16_F32F16F16_SSILNSO_5MajorE0ELSQ_0ELNSO_7ScaleInE1ELSR_1EEEEEENS4_6LayoutISD_NS5_IJSC_NSA_ILi0EEESV_EEEEENS5_IJNS4_10UnderscoreESY_SY_EEEEENS4_13SM90_TMA_LOADENS4_14ComposedLayoutINS4_7SwizzleILi3ELi4ELi3EEENS4_18smem_ptr_flag_bitsILi16EEENSU_INS5_IJNSA_ILi8EEENSA_ILi64EEEEEENS5_IJS18_SC_EEEEEEEvNS4_8identityENS4_23SM90_TMA_LOAD_MULTICASTES1C_vS1D_EENS_8epilogue10collective6detail29Sm90TmaWarpSpecializedAdapterINS1H_15DefaultEpilogueISJ_SK_SK_NS1G_6thread17LinearCombinationISJ_Li1EffLNS1L_9ScaleType4KindE0ELNS_15FloatRoundStyleE2ESJ_EENS1_15EpilogueDefaultEEEEEvvEEEEvNT_6ParamsE)
        /*58fc*/ 	.short	0x0210
        /*58fe*/ 	.short	0x0470


	//----- nvinfo : EIATTR_SW_WAR
	.align		4
.L_45:
        /*5900*/ 	.byte	0x04, 0x36
        /*5902*/ 	.short	(.L_47 - .L_46)
.L_46:
        /*5904*/ 	.word	0x00000008
.L_47:


//--------------------- .nv.callgraph             --------------------------
	.section	.nv.callgraph,"",@"SHT_CUDA_CALLGRAPH"
	.align	4
	.sectionentsize	8
	.align		4
        /*0000*/ 	.word	0x00000000
	.align		4
        /*0004*/ 	.word	0xffffffff
	.align		4
        /*0008*/ 	.word	index@(_ZN7cutlass13device_kernelINS_4gemm6kernel13GemmUniversalIN4cute5tupleIJiiiiEEENS1_10collective13CollectiveMmaINS1_34MainloopSm90TmaGmmaWarpSpecializedILi3ENS5_IJNS4_1CILi2EEENSA_ILi1EEESC_EEENS1_35KernelTmaWarpSpecializedCooperativeEEENS5_IJNSA_ILi256EEESG_NSA_ILi128EEEEEENS_6half_tENS5_IJlSC_lEEESJ_SK_NS4_8TiledMMAINS4_8MMA_AtomIJNS4_4SM904GMMA26MMA_64x256x16_F32F16F16_SSILNSO_5MajorE0ELSQ_0ELNSO_7ScaleInE1ELSR_1EEEEEENS4_6LayoutISD_NS5_IJSC_NSA_ILi0EEESV_EEEEENS5_IJNS4_10UnderscoreESY_SY_EEEEENS4_13SM90_TMA_LOADENS4_14ComposedLayoutINS4_7SwizzleILi3ELi4ELi3EEENS4_18smem_ptr_flag_bitsILi16EEENSU_INS5_IJNSA_ILi8EEENSA_ILi64EEEEEENS5_IJS18_SC_EEEEEEEvNS4_8identityENS4_23SM90_TMA_LOAD_MULTICASTES1C_vS1D_EENS_8epilogue10collective6detail29Sm90TmaWarpSpecializedAdapterINS1H_15DefaultEpilogueISJ_SK_SK_NS1G_6thread17LinearCombinationISJ_Li1EffLNS1L_9ScaleType4KindE0ELNS_15FloatRoundStyleE2ESJ_EENS1_15EpilogueDefaultEEEEEvvEEEEvNT_6ParamsE)
	.align		4
        /*000c*/ 	.word	index@(__assertfail)
	.align		4
        /*0010*/ 	.word	0x00000000
	.align		4
        /*0014*/ 	.word	0xfffffffe
	.align		4
        /*0018*/ 	.word	0x00000000
	.align		4
        /*001c*/ 	.word	0xfffffffd
	.align		4
        /*0020*/ 	.word	0x00000000
	.align		4
        /*0024*/ 	.word	0xfffffffc


//--------------------- .nv.constant4             --------------------------
	.section	.nv.constant4,"a",@progbits
	.align	8
	.align		8
.nv.constant4:
        /*0000*/ 	.dword	__assertfail
	.align		8
        /*0008*/ 	.dword	__unnamed_1
	.align		8
        /*0010*/ 	.dword	_ZN39_INTERNAL_5a38316a_4_k_cu_e9272b80_36024cuda3std3__45__cpo5beginE
	.align		8
        /*0018*/ 	.dword	_ZN39_INTERNAL_5a38316a_4_k_cu_e9272b80_36024cuda3std3__45__cpo3endE
	.align		8
        /*0020*/ 	.dword	_ZN39_INTERNAL_5a38316a_4_k_cu_e9272b80_36024cuda3std3__45__cpo6cbeginE
	.align		8
        /*0028*/ 	.dword	_ZN39_INTERNAL_5a38316a_4_k_cu_e9272b80_36024cuda3std3__45__cpo4cendE
	.align		8
        /*0030*/ 	.dword	_ZN39_INTERNAL_5a38316a_4_k_cu_e9272b80_36024cuda3std3__441_GLOBAL__N__5a38316a_4_k_cu_e9272b80_36026ignoreE
	.align		8
        /*0038*/ 	.dword	_ZN39_INTERNAL_5a38316a_4_k_cu_e9272b80_36024cuda3std3__419piecewise_constructE
	.align		8
        /*0040*/ 	.dword	_ZN39_INTERNAL_5a38316a_4_k_cu_e9272b80_36024cuda3std3__48in_placeE
	.align		8
        /*0048*/ 	.dword	_ZN39_INTERNAL_5a38316a_4_k_cu_e9272b80_36024cuda3std6ranges3__45__cpo4swapE
	.align		8
        /*0050*/ 	.dword	_ZN39_INTERNAL_5a38316a_4_k_cu_e9272b80_36024cuda3std6ranges3__45__cpo9iter_moveE
	.align		8
        /*0058*/ 	.dword	_ZN39_INTERNAL_5a38316a_4_k_cu_e9272b80_36024cute7productE
	.align		8
        /*0060*/ 	.dword	_ZN39_INTERNAL_5a38316a_4_k_cu_e9272b80_36024cute1_E
	.align		8
        /*0068*/ 	.dword	$str$22
	.align		8
        /*0070*/ 	.dword	$str$23


//--------------------- .text._ZN7cutlass13device_kernelINS_4gemm6kernel13GemmUniversalIN4cute5tupleIJiiiiEEENS1_10collective13CollectiveMmaINS1_34MainloopSm90TmaGmmaWarpSpecializedILi3ENS5_IJNS4_1CILi2EEENSA_ILi1EEESC_EEENS1_35KernelTmaWarpSpecializedCooperativeEEENS5_IJNSA_ILi256EEESG_NSA_ILi128EEEEEENS_6half_tENS5_IJlSC_lEEESJ_SK_NS4_8TiledMMAINS4_8MMA_AtomIJNS4_4SM904GMMA26MMA_64x256x16_F32F16F16_SSILNSO_5MajorE0ELSQ_0ELNSO_7ScaleInE1ELSR_1EEEEEENS4_6LayoutISD_NS5_IJSC_NSA_ILi0EEESV_EEEEENS5_IJNS4_10UnderscoreESY_SY_EEEEENS4_13SM90_TMA_LOADENS4_14ComposedLayoutINS4_7SwizzleILi3ELi4ELi3EEENS4_18smem_ptr_flag_bitsILi16EEENSU_INS5_IJNSA_ILi8EEENSA_ILi64EEEEEENS5_IJS18_SC_EEEEEEEvNS4_8identityENS4_23SM90_TMA_LOAD_MULTICASTES1C_vS1D_EENS_8epilogue10collective6detail29Sm90TmaWarpSpecializedAdapterINS1H_15DefaultEpilogueISJ_SK_SK_NS1G_6thread17LinearCombinationISJ_Li1EffLNS1L_9ScaleType4KindE0ELNS_15FloatRoundStyleE2ESJ_EENS1_15EpilogueDefaultEEEEEvvEEEEvNT_6ParamsE --------------------------
	.section	.text._ZN7cutlass13device_kernelINS_4gemm6kernel13GemmUniversalIN4cute5tupleIJiiiiEEENS1_10collective13CollectiveMmaINS1_34MainloopSm90TmaGmmaWarpSpecializedILi3ENS5_IJNS4_1CILi2EEENSA_ILi1EEESC_EEENS1_35KernelTmaWarpSpecializedCooperativeEEENS5_IJNSA_ILi256EEESG_NSA_ILi128EEEEEENS_6half_tENS5_IJlSC_lEEESJ_SK_NS4_8TiledMMAINS4_8MMA_AtomIJNS4_4SM904GMMA26MMA_64x256x16_F32F16F16_SSILNSO_5MajorE0ELSQ_0ELNSO_7ScaleInE1ELSR_1EEEEEENS4_6LayoutISD_NS5_IJSC_NSA_ILi0EEESV_EEEEENS5_IJNS4_10UnderscoreESY_SY_EEEEENS4_13SM90_TMA_LOADENS4_14ComposedLayoutINS4_7SwizzleILi3ELi4ELi3EEENS4_18smem_ptr_flag_bitsILi16EEENSU_INS5_IJNSA_ILi8EEENSA_ILi64EEEEEENS5_IJS18_SC_EEEEEEEvNS4_8identityENS4_23SM90_TMA_LOAD_MULTICASTES1C_vS1D_EENS_8epilogue10collective6detail29Sm90TmaWarpSpecializedAdapterINS1H_15DefaultEpilogueISJ_SK_SK_NS1G_6thread17LinearCombinationISJ_Li1EffLNS1L_9ScaleType4KindE0ELNS_15FloatRoundStyleE2ESJ_EENS1_15EpilogueDefaultEEEEEvvEEEEvNT_6ParamsE,"ax",@progbits
	.align	128
.text._ZN7cutlass13device_kernelINS_4gemm6kernel13GemmUniversalIN4cute5tupleIJiiiiEEENS1_10collective13CollectiveMmaINS1_34MainloopSm90TmaGmmaWarpSpecializedILi3ENS5_IJNS4_1CILi2EEENSA_ILi1EEESC_EEENS1_35KernelTmaWarpSpecializedCooperativeEEENS5_IJNSA_ILi256EEESG_NSA_ILi128EEEEEENS_6half_tENS5_IJlSC_lEEESJ_SK_NS4_8TiledMMAINS4_8MMA_AtomIJNS4_4SM904GMMA26MMA_64x256x16_F32F16F16_SSILNSO_5MajorE0ELSQ_0ELNSO_7ScaleInE1ELSR_1EEEEEENS4_6LayoutISD_NS5_IJSC_NSA_ILi0EEESV_EEEEENS5_IJNS4_10UnderscoreESY_SY_EEEEENS4_13SM90_TMA_LOADENS4_14ComposedLayoutINS4_7SwizzleILi3ELi4ELi3EEENS4_18smem_ptr_flag_bitsILi16EEENSU_INS5_IJNSA_ILi8EEENSA_ILi64EEEEEENS5_IJS18_SC_EEEEEEEvNS4_8identityENS4_23SM90_TMA_LOAD_MULTICASTES1C_vS1D_EENS_8epilogue10collective6detail29Sm90TmaWarpSpecializedAdapterINS1H_15DefaultEpilogueISJ_SK_SK_NS1G_6thread17LinearCombinationISJ_Li1EffLNS1L_9ScaleType4KindE0ELNS_15FloatRoundStyleE2ESJ_EENS1_15EpilogueDefaultEEEEEvvEEEEvNT_6ParamsE:
        .type           _ZN7cutlass13device_kernelINS_4gemm6kernel13GemmUniversalIN4cute5tupleIJiiiiEEENS1_10collective13CollectiveMmaINS1_34MainloopSm90TmaGmmaWarpSpecializedILi3ENS5_IJNS4_1CILi2EEENSA_ILi1EEESC_EEENS1_35KernelTmaWarpSpecializedCooperativeEEENS5_IJNSA_ILi256EEESG_NSA_ILi128EEEEEENS_6half_tENS5_IJlSC_lEEESJ_SK_NS4_8TiledMMAINS4_8MMA_AtomIJNS4_4SM904GMMA26MMA_64x256x16_F32F16F16_SSILNSO_5MajorE0ELSQ_0ELNSO_7ScaleInE1ELSR_1EEEEEENS4_6LayoutISD_NS5_IJSC_NSA_ILi0EEESV_EEEEENS5_IJNS4_10UnderscoreESY_SY_EEEEENS4_13SM90_TMA_LOADENS4_14ComposedLayoutINS4_7SwizzleILi3ELi4ELi3EEENS4_18smem_ptr_flag_bitsILi16EEENSU_INS5_IJNSA_ILi8EEENSA_ILi64EEEEEENS5_IJS18_SC_EEEEEEEvNS4_8identityENS4_23SM90_TMA_LOAD_MULTICASTES1C_vS1D_EENS_8epilogue10collective6detail29Sm90TmaWarpSpecializedAdapterINS1H_15DefaultEpilogueISJ_SK_SK_NS1G_6thread17LinearCombinationISJ_Li1EffLNS1L_9ScaleType4KindE0ELNS_15FloatRoundStyleE2ESJ_EENS1_15EpilogueDefaultEEEEEvvEEEEvNT_6ParamsE,@function
        .size           _ZN7cutlass13device_kernelINS_4gemm6kernel13GemmUniversalIN4cute5tupleIJiiiiEEENS1_10collective13CollectiveMmaINS1_34MainloopSm90TmaGmmaWarpSpecializedILi3ENS5_IJNS4_1CILi2EEENSA_ILi1EEESC_EEENS1_35KernelTmaWarpSpecializedCooperativeEEENS5_IJNSA_ILi256EEESG_NSA_ILi128EEEEEENS_6half_tENS5_IJlSC_lEEESJ_SK_NS4_8TiledMMAINS4_8MMA_AtomIJNS4_4SM904GMMA26MMA_64x256x16_F32F16F16_SSILNSO_5MajorE0ELSQ_0ELNSO_7ScaleInE1ELSR_1EEEEEENS4_6LayoutISD_NS5_IJSC_NSA_ILi0EEESV_EEEEENS5_IJNS4_10UnderscoreESY_SY_EEEEENS4_13SM90_TMA_LOADENS4_14ComposedLayoutINS4_7SwizzleILi3ELi4ELi3EEENS4_18smem_ptr_flag_bitsILi16EEENSU_INS5_IJNSA_ILi8EEENSA_ILi64EEEEEENS5_IJS18_SC_EEEEEEEvNS4_8identityENS4_23SM90_TMA_LOAD_MULTICASTES1C_vS1D_EENS_8epilogue10collective6detail29Sm90TmaWarpSpecializedAdapterINS1H_15DefaultEpilogueISJ_SK_SK_NS1G_6thread17LinearCombinationISJ_Li1EffLNS1L_9ScaleType4KindE0ELNS_15FloatRoundStyleE2ESJ_EENS1_15EpilogueDefaultEEEEEvvEEEEvNT_6ParamsE,(.L_x_579 - _ZN7cutlass13device_kernelINS_4gemm6kernel13GemmUniversalIN4cute5tupleIJiiiiEEENS1_10collective13CollectiveMmaINS1_34MainloopSm90TmaGmmaWarpSpecializedILi3ENS5_IJNS4_1CILi2EEENSA_ILi1EEESC_EEENS1_35KernelTmaWarpSpecializedCooperativeEEENS5_IJNSA_ILi256EEESG_NSA_ILi128EEEEEENS_6half_tENS5_IJlSC_lEEESJ_SK_NS4_8TiledMMAINS4_8MMA_AtomIJNS4_4SM904GMMA26MMA_64x256x16_F32F16F16_SSILNSO_5MajorE0ELSQ_0ELNSO_7ScaleInE1ELSR_1EEEEEENS4_6LayoutISD_NS5_IJSC_NSA_ILi0EEESV_EEEEENS5_IJNS4_10UnderscoreESY_SY_EEEEENS4_13SM90_TMA_LOADENS4_14ComposedLayoutINS4_7SwizzleILi3ELi4ELi3EEENS4_18smem_ptr_flag_bitsILi16EEENSU_INS5_IJNSA_ILi8EEENSA_ILi64EEEEEENS5_IJS18_SC_EEEEEEEvNS4_8identityENS4_23SM90_TMA_LOAD_MULTICASTES1C_vS1D_EENS_8epilogue10collective6detail29Sm90TmaWarpSpecializedAdapterINS1H_15DefaultEpilogueISJ_SK_SK_NS1G_6thread17LinearCombinationISJ_Li1EffLNS1L_9ScaleType4KindE0ELNS_15FloatRoundStyleE2ESJ_EENS1_15EpilogueDefaultEEEEEvvEEEEvNT_6ParamsE)
        .other          _ZN7cutlass13device_kernelINS_4gemm6kernel13GemmUniversalIN4cute5tupleIJiiiiEEENS1_10collective13CollectiveMmaINS1_34MainloopSm90TmaGmmaWarpSpecializedILi3ENS5_IJNS4_1CILi2EEENSA_ILi1EEESC_EEENS1_35KernelTmaWarpSpecializedCooperativeEEENS5_IJNSA_ILi256EEESG_NSA_ILi128EEEEEENS_6half_tENS5_IJlSC_lEEESJ_SK_NS4_8TiledMMAINS4_8MMA_AtomIJNS4_4SM904GMMA26MMA_64x256x16_F32F16F16_SSILNSO_5MajorE0ELSQ_0ELNSO_7ScaleInE1ELSR_1EEEEEENS4_6LayoutISD_NS5_IJSC_NSA_ILi0EEESV_EEEEENS5_IJNS4_10UnderscoreESY_SY_EEEEENS4_13SM90_TMA_LOADENS4_14ComposedLayoutINS4_7SwizzleILi3ELi4ELi3EEENS4_18smem_ptr_flag_bitsILi16EEENSU_INS5_IJNSA_ILi8EEENSA_ILi64EEEEEENS5_IJS18_SC_EEEEEEEvNS4_8identityENS4_23SM90_TMA_LOAD_MULTICASTES1C_vS1D_EENS_8epilogue10collective6detail29Sm90TmaWarpSpecializedAdapterINS1H_15DefaultEpilogueISJ_SK_SK_NS1G_6thread17LinearCombinationISJ_Li1EffLNS1L_9ScaleType4KindE0ELNS_15FloatRoundStyleE2ESJ_EENS1_15EpilogueDefaultEEEEEvvEEEEvNT_6ParamsE,@"STO_CUDA_ENTRY STV_DEFAULT"
_ZN7cutlass13device_kernelINS_4gemm6kernel13GemmUniversalIN4cute5tupleIJiiiiEEENS1_10collective13CollectiveMmaINS1_34MainloopSm90TmaGmmaWarpSpecializedILi3ENS5_IJNS4_1CILi2EEENSA_ILi1EEESC_EEENS1_35KernelTmaWarpSpecializedCooperativeEEENS5_IJNSA_ILi256EEESG_NSA_ILi128EEEEEENS_6half_tENS5_IJlSC_lEEESJ_SK_NS4_8TiledMMAINS4_8MMA_AtomIJNS4_4SM904GMMA26MMA_64x256x16_F32F16F16_SSILNSO_5MajorE0ELSQ_0ELNSO_7ScaleInE1ELSR_1EEEEEENS4_6LayoutISD_NS5_IJSC_NSA_ILi0EEESV_EEEEENS5_IJNS4_10UnderscoreESY_SY_EEEEENS4_13SM90_TMA_LOADENS4_14ComposedLayoutINS4_7SwizzleILi3ELi4ELi3EEENS4_18smem_ptr_flag_bitsILi16EEENSU_INS5_IJNSA_ILi8EEENSA_ILi64EEEEEENS5_IJS18_SC_EEEEEEEvNS4_8identityENS4_23SM90_TMA_LOAD_MULTICASTES1C_vS1D_EENS_8epilogue10collective6detail29Sm90TmaWarpSpecializedAdapterINS1H_15DefaultEpilogueISJ_SK_SK_NS1G_6thread17LinearCombinationISJ_Li1EffLNS1L_9ScaleType4KindE0ELNS_15FloatRoundStyleE2ESJ_EENS1_15EpilogueDefaultEEEEEvvEEEEvNT_6ParamsE:
[----:B------:R-:W0:Y:S02]  /*0000*/  LDC R1, c[0x0][0x28] ;  /* 0x00000a00ff017b82 */ /* 0x000e240000000800 */
[----:B0-----:R-:W-:Y:S01]  /*0010*/  VIADD R1, R1, 0xfffff308 ;  /* 0xfffff30801017836 */ /* 0x001fe20000000000 */
[----:B------:R-:W0:Y:S01]  /*0020*/  S2R R4, SR_TID.X ;  /* 0x0000000000047919 */ /* 0x000e220000002100 */
[----:B------:R-:W-:Y:S01]  /*0030*/  ELECT P0, URZ, PT ;  /* 0x00000000003f782f */ /* 0x000fe20003800000 */
[----:B------:R-:W-:Y:S01]  /*0040*/  BSSY B0, `(.L_x_0) ;  /* 0x0000015000007945 */ /* 0x000fe20003800000 */
[--C-:B0-----:R-:W-:Y:S02]  /*0050*/  SHF.R.U32.HI R0, RZ, 0x5, R4.reuse ;  /* 0x00000005ff007819 */ /* 0x101fe40000011604 */
[----:B------:R-:W-:-:S03]  /*0060*/  SHF.R.U32.HI R2, RZ, 0x7, R4 ;  /* 0x00000007ff027819 */ /* 0x000fc60000011604 */
[----:B------:R-:W0:Y:S04]  /*0070*/  SHFL.IDX PT, R3, R0, RZ, 0x1f ;  /* 0x00001fff00037589 */ /* 0x000e2800000e0000 */
[----:B------:R-:W1:Y:S01]  /*0080*/  SHFL.IDX PT, R2, R2, RZ, 0x1f ;  /* 0x00001fff02027589 */ /* 0x000e6200000e0000 */
[----:B0-----:R-:W-:Y:S02]  /*0090*/  R2UR UR9, R3 ;  /* 0x00000000030972ca */ /* 0x001fe400000e0000 */
[----:B-1----:R-:W-:-:S11]  /*00a0*/  R2UR UR5, R2 ;  /* 0x00000000020572ca */ /* 0x002fd600000e0000 */
[----:B------:R-:W-:Y:S02]  /*00b0*/  USHF.R.S32.HI UR4, URZ, 0x1f, UR9 ;  /* 0x0000001f3f047899 */ /* 0x000fe40008011409 */
[----:B------:R-:W-:Y:S02]  /*00c0*/  ISETP.NE.OR P0, PT, RZ, UR9, !P0 ;  /* 0x00000009ff007c0c */ /* 0x000fe4000c705670 */
[----:B------:R-:W-:-:S04]  /*00d0*/  ULEA.HI UR4, UR4, UR9, URZ, 0x2 ;  /* 0x0000000904047291 */ /* 0x000fc8000f8f103f */
[----:B------:R-:W-:-:S04]  /*00e0*/  ULOP3.LUT UR4, UR4, 0xfffffffc, URZ, 0xc0, !UPT ;  /* 0xfffffffc04047892 */ /* 0x000fc8000f8ec03f */
[----:B------:R-:W-:-:S03]  /*00f0*/  UIADD3 UR9, UR9, -UR4, URZ ;  /* 0x8000000409097290 */ /* 0x000fc6000fffe03f */
[----:B------:R-:W-:Y:S09]  /*0100*/  @P0 BRA `(.L_x_1) ;  /* 0x0000000000200947 */ /* 0x000ff20003800000 */
[----:B------:R-:W-:Y:S02]  /*0110*/  ULDC.64 UR6, c[0x0][0x198] ;  /* 0x0000660000067ab9 */ /* 0x000fe40000000a00 */
[----:B------:R-:W-:Y:S02]  /*0120*/  UIADD3 UR10, UP0, UR6, 0xf0, URZ ;  /* 0x000000f0060a7890 */ /* 0x000fe4000ff1e03f */
[----:B------:R-:W-:Y:S02]  /*0130*/  UIADD3 UR6, UP1, UR6, 0x1f0, URZ ;  /* 0x000001f006067890 */ /* 0x000fe4000ff3e03f */
[----:B------:R-:W-:Y:S02]  /*0140*/  UIADD3.X UR11, URZ, UR7, URZ, UP0, !UPT ;  /* 0x000000073f0b7290 */ /* 0x000fe400087fe43f */
[----:B------:R-:W-:-:S07]  /*0150*/  UIADD3.X UR7, URZ, UR7, URZ, UP1, !UPT ;  /* 0x000000073f077290 */ /* 0x000fce0008ffe43f */
[----:B------:R0:W-:Y:S02]  /*0160*/  UTMACCTL.PF [UR10] ;  /* 0x000000000a0079b9 */ /* 0x0001e40008040000 */
[----:B------:R0:W-:Y:S02]  /*0170*/  UTMACCTL.PF [UR6] ;  /* 0x00000000060079b9 */ /* 0x0001e40008040000 */
[----:B0-----:R-:W-:Y:S01]  /*0180*/  NOP ;  /* 0x0000000000007918 */ /* 0x001fe20000000000 */
.L_x_1:
[----:B------:R-:W-:Y:S05]  /*0190*/  BSYNC B0 ;  /* 0x0000000000007941 */ /* 0x000fea0003800000 */
.L_x_0:
[----:B------:R-:W0:Y:S01]  /*01a0*/  SHFL.IDX PT, R2, R0, RZ, 0x1f ;  /* 0x00001fff00027589 */ /* 0x000e2200000e0000 */
[----:B------:R-:W-:Y:S01]  /*01b0*/  UISETP.NE.AND UP0, UPT, UR9, 0x3, UPT ;  /* 0x000000030900788c */ /* 0x000fe2000bf05270 */
[----:B------:R-:W-:Y:S01]  /*01c0*/  ISETP.NE.AND P1, PT, RZ, UR5, PT ;  /* 0x00000005ff007c0c */ /* 0x000fe2000bf25270 */
[----:B------:R-:W-:Y:S02]  /*01d0*/  UIADD3 UR16, UR5, -0x1, URZ ;  /* 0xffffffff05107890 */ /* 0x000fe4000fffe03f */
[----:B------:R-:W-:Y:S02]  /*01e0*/  UISETP.EQ.OR UP0, UPT, UR9, URZ, !UP0 ;  /* 0x0000003f0900728c */ /* 0x000fe4000c702670 */
[----:B------:R-:W-:Y:S02]  /*01f0*/  UISETP.GE.U32.AND UP1, UPT, UR16, 0x2, UPT ;  /* 0x000000021000788c */ /* 0x000fe4000bf26070 */
[----:B------:R-:W-:-:S04]  /*0200*/  UISETP.EQ.AND UP0, UPT, UR5, URZ, UP0 ;  /* 0x0000003f0500728c */ /* 0x000fc80008702270 */
[----:B------:R-:W-:-:S04]  /*0210*/  USEL UR38, URZ, 0x1, !UP0 ;  /* 0x000000013f267887 */ /* 0x000fc8000c000000 */
[----:B------:R-:W-:Y:S01]  /*0220*/  USEL UR38, UR38, 0x2, UP1 ;  /* 0x0000000226267887 */ /* 0x000fe20008800000 */
[----:B0-----:R-:W-:-:S13]  /*0230*/  ISETP.NE.AND P0, PT, R2, RZ, PT ;  /* 0x000000ff0200720c */ /* 0x001fda0003f05270 */
[----:B------:R-:W-:Y:S05]  /*0240*/  @P0 BRA `(.L_x_2) ;  /* 0x0000000000500947 */ /* 0x000fea0003800000 */
[----:B------:R-:W0:Y:S01]  /*0250*/  S2UR UR8, SR_CgaCtaId ;  /* 0x00000000000879c3 */ /* 0x000e220000008800 */
[----:B------:R-:W-:Y:S01]  /*0260*/  UMOV UR4, 0x400 ;  /* 0x0000040000047882 */ /* 0x000fe20000000000 */
[----:B------:R-:W-:Y:S01]  /*0270*/  UMOV UR5, 0x1 ;  /* 0x0000000100057882 */ /* 0x000fe20000000000 */
[----:B------:R-:W-:Y:S01]  /*0280*/  UMOV UR6, 0x4 ;  /* 0x0000000400067882 */ /* 0x000fe20000000000 */
[----:B------:R-:W-:Y:S01]  /*0290*/  ELECT P0, URZ, PT ;  /* 0x00000000003f782f */ /* 0x000fe20003800000 */
[----:B------:R-:W-:-:S04]  /*02a0*/  UIADD3 UR6, -UR6, 0x100000, URZ ;  /* 0x0010000006067890 */ /* 0x000fc8000fffe13f */
[----:B------:R-:W-:Y:S02]  /*02b0*/  USHF.L.U32 UR7, UR6, 0xb, URZ ;  /* 0x0000000b06077899 */ /* 0x000fe4000800063f */
[----:B------:R-:W-:Y:S02]  /*02c0*/  USHF.L.U32 UR6, UR6, 0x1, URZ ;  /* 0x0000000106067899 */ /* 0x000fe4000800063f */
[----:B0-----:R-:W-:Y:S02]  /*02d0*/  ULEA UR8, UR8, UR4, 0x18 ;  /* 0x0000000408087291 */ /* 0x001fe4000f8ec03f */
[----:B------:R-:W-:-:S04]  /*02e0*/  UIADD3 UR4, -UR5, 0x100000, URZ ;  /* 0x0010000005047890 */ /* 0x000fc8000fffe13f */
[----:B------:R-:W-:Y:S02]  /*02f0*/  USHF.L.U32 UR5, UR4, 0xb, URZ ;  /* 0x0000000b04057899 */ /* 0x000fe4000800063f */
[----:B------:R-:W-:Y:S01]  /*0300*/  USHF.L.U32 UR4, UR4, 0x1, URZ ;  /* 0x0000000104047899 */ /* 0x000fe2000800063f */
[----:B------:R-:W0:Y:S11]  /*0310*/  FENCE.VIEW.ASYNC.S ;  /* 0x00000000000073c6 */ /* 0x000e360000000000 */
[----:B0-----:R0:W1:Y:S01]  /*0320*/  SYNCS.EXCH.64 URZ, [UR8], UR4 ;  /* 0x00000004083f75b2 */ /* 0x0010620008000100 */
[----:B------:R0:W2:Y:S01]  /*0330*/  SYNCS.EXCH.64 URZ, [UR8+0x18], UR6 ;  /* 0x00001806083f75b2 */ /* 0x0000a20008000100 */
[----:B------:R0:W3:Y:S01]  /*0340*/  SYNCS.EXCH.64 URZ, [UR8+0x8], UR4 ;  /* 0x00000804083f75b2 */ /* 0x0000e20008000100 */
[----:B------:R0:W4:Y:S01]  /*0350*/  SYNCS.EXCH.64 URZ, [UR8+0x20], UR6 ;  /* 0x00002006083f75b2 */ /* 0x0001220008000100 */
[----:B------:R0:W0:Y:S01]  /*0360*/  SYNCS.EXCH.64 URZ, [UR8+0x10], UR4 ;  /* 0x00001004083f75b2 */ /* 0x0000220008000100 */
[----:B------:R0:W0:Y:S01]  /*0370*/  SYNCS.EXCH.64 URZ, [UR8+0x28], UR6 ;  /* 0x00002806083f75b2 */ /* 0x0000220008000100 */
[----:B------:R-:W-:Y:S01]  /*0380*/  NOP ;  /* 0x0000000000007918 */ /* 0x000fe20000000000 */
.L_x_2:
[----:B------:R-:W5:Y:S01]  /*0390*/  S2UR UR13, SR_CTAID.X ;  /* 0x00000000000d79c3 */ /* 0x000f620000002500 */
[----:B------:R-:W-:Y:S01]  /*03a0*/  SHF.R.S32.HI R3, RZ, 0x1f, R4 ;  /* 0x0000001fff037819 */ /* 0x000fe20000011404 */
[----:B------:R5:W1:Y:S01]  /*03b0*/  SHFL.IDX PT, R6, R0, RZ, 0x1f ;  /* 0x00001fff00067589 */ /* 0x000a6200000e0000 */
[----:B0-----:R-:W-:Y:S01]  /*03c0*/  ULDC UR4, c[0x0][0x150] ;  /* 0x0000540000047ab9 */ /* 0x001fe20000000800 */
[----:B------:R-:W-:Y:S02]  /*03d0*/  ELECT P0, URZ, PT ;  /* 0x00000000003f782f */ /* 0x000fe40003800000 */
[----:B------:R-:W-:Y:S01]  /*03e0*/  LEA.HI R3, R3, R4, RZ, 0x7 ;  /* 0x0000000403037211 */ /* 0x000fe200078f38ff */
[----:B------:R-:W-:Y:S01]  /*03f0*/  ULDC UR5, c[0x0][0x154] ;  /* 0x0000550000057ab9 */ /* 0x000fe20000000800 */
[----:B------:R-:W-:Y:S01]  /*0400*/  SHF.R.S32.HI R7, RZ, 0x1f, R2 ;  /* 0x0000001fff077819 */ /* 0x000fe20000011402 */
[----:B------:R-:W0:Y:S01]  /*0410*/  S2UR UR10, SR_CTAID.Y ;  /* 0x00000000000a79c3 */ /* 0x000e220000002600 */
[----:B------:R-:W-:Y:S01]  /*0420*/  LOP3.LUT R3, R3, 0xffffff80, RZ, 0xc0, !PT ;  /* 0xffffff8003037812 */ /* 0x000fe200078ec0ff */
[----:B------:R-:W-:Y:S01]  /*0430*/  ULDC UR8, c[0x0][0x144] ;  /* 0x0000510000087ab9 */ /* 0x000fe20000000800 */
[----:B------:R-:W-:Y:S01]  /*0440*/  LEA.HI R7, R7, R2, RZ, 0x2 ;  /* 0x0000000207077211 */ /* 0x000fe200078f10ff */
[----:B------:R-:W-:Y:S01]  /*0450*/  NOP ;  /* 0x0000000000007918 */ /* 0x000fe20000000000 */
[----:B------:R-:W-:Y:S01]  /*0460*/  NOP ;  /* 0x0000000000007918 */ /* 0x000fe20000000000 */
[----:B------:R-:W-:Y:S01]  /*0470*/  IMAD.IADD R3, R4, 0x1, -R3 ;  /* 0x0000000104037824 */ /* 0x000fe200078e0a03 */
[----:B------:R-:W-:Y:S01]  /*0480*/  LOP3.LUT R7, R7, 0x3ffffffc, RZ, 0xc0, !PT ;  /* 0x3ffffffc07077812 */ /* 0x000fe200078ec0ff */
[----:B------:R-:W-:Y:S01]  /*0490*/  ULDC UR11, c[0x0][0x148] ;  /* 0x00005200000b7ab9 */ /* 0x000fe20000000800 */
[----:B------:R-:W-:-:S02]  /*04a0*/  IMAD.MOV.U32 R17, RZ, RZ, 0x1 ;  /* 0x00000001ff117424 */ /* 0x000fc400078e00ff */
[----:B------:R-:W-:Y:S01]  /*04b0*/  SHF.R.S32.HI R4, RZ, 0x1f, R3 ;  /* 0x0000001fff047819 */ /* 0x000fe20000011403 */
[----:B------:R-:W-:-:S03]  /*04c0*/  IMAD.IADD R2, R2, 0x1, -R7 ;  /* 0x0000000102027824 */ /* 0x000fc600078e0a07 */
[----:B------:R-:W-:Y:S02]  /*04d0*/  LEA.HI R4, R4, R3, RZ, 0x3 ;  /* 0x0000000304047211 */ /* 0x000fe400078f18ff */
[----:B-----5:R-:W-:Y:S02]  /*04e0*/  I2FP.F32.U32 R5, UR13 ;  /* 0x0000000d00057c45 */ /* 0x020fe40008201000 */
[--C-:B------:R-:W-:Y:S02]  /*04f0*/  SHF.R.S32.HI R0, RZ, 0x3, R4.reuse ;  /* 0x00000003ff007819 */ /* 0x100fe40000011404 */
[----:B-1----:R-:W-:Y:S01]  /*0500*/  ISETP.NE.OR P0, PT, R6, RZ, !P0 ;  /* 0x000000ff0600720c */ /* 0x002fe20004705670 */
[----:B------:R-:W-:Y:S01]  /*0510*/  FMUL R8, R5, UR4 ;  /* 0x0000000405087c20 */ /* 0x000fe20008400000 */
[----:B------:R-:W-:-:S04]  /*0520*/  SHF.R.S32.HI R5, RZ, 0x1f, R4 ;  /* 0x0000001fff057819 */ /* 0x000fc80000011404 */
[----:B------:R-:W-:Y:S01]  /*0530*/  LEA.HI R5, R5, R0, RZ, 0x2 ;  /* 0x0000000005057211 */ /* 0x000fe200078f10ff */
[----:B------:R-:W1:Y:S03]  /*0540*/  F2I.U32.TRUNC.NTZ R8, R8 ;  /* 0x0000000800087305 */ /* 0x000e66000020f000 */
[----:B------:R-:W-:-:S03]  /*0550*/  LOP3.LUT R5, R5, 0xfffffffc, RZ, 0xc0, !PT ;  /* 0xfffffffc05057812 */ /* 0x000fc600078ec0ff */
[----:B------:R-:W-:Y:S01]  /*0560*/  VOTEU.ALL UP0, P0 ;  /* 0x00000000003f7886 */ /* 0x000fe20000000000 */
[----:B------:R-:W-:Y:S01]  /*0570*/  IADD3 R5, R0, -R5, RZ ;  /* 0x8000000500057210 */ /* 0x000fe20007ffe0ff */
[----:B------:R-:W-:Y:S01]  /*0580*/  VOTEU.ALL UP1, P0 ;  /* 0x00000000003f7886 */ /* 0x000fe20000020000 */
[----:B0-----:R-:W-:Y:S02]  /*0590*/  I2FP.F32.U32 R0, UR10 ;  /* 0x0000000a00007c45 */ /* 0x001fe40008201000 */
[----:B------:R-:W0:Y:S01]  /*05a0*/  @!UP0 S2UR UR7, SR_CgaCtaId ;  /* 0x00000000000789c3 */ /* 0x000e220000008800 */
[----:B------:R-:W-:Y:S01]  /*05b0*/  IMAD R2, R2, 0x4, R5 ;  /* 0x0000000402027824 */ /* 0x000fe200078e0205 */
[----:B------:R-:W-:Y:S01]  /*05c0*/  @!UP0 UMOV UR6, 0x400 ;  /* 0x0000040000068882 */ /* 0x000fe20000000000 */
[----:B------:R-:W-:Y:S01]  /*05d0*/  FMUL R4, R0, UR5 ;  /* 0x0000000500047c20 */ /* 0x000fe20008400000 */
[----:B-1----:R-:W-:Y:S02]  /*05e0*/  R2UR UR4, R8 ;  /* 0x00000000080472ca */ /* 0x002fe400000e0000 */
[----:B------:R-:W-:-:S03]  /*05f0*/  LEA.HI R0, R2, R2, RZ, 0x1 ;  /* 0x0000000202007211 */ /* 0x000fc600078f08ff */
[----:B------:R-:W1:Y:S01]  /*0600*/  F2I.U32.TRUNC.NTZ R4, R4 ;  /* 0x0000000400047305 */ /* 0x000e62000020f000 */
[----:B------:R-:W-:-:S04]  /*0610*/  LOP3.LUT R5, R0, 0xfffffffe, RZ, 0xc0, !PT ;  /* 0xfffffffe00057812 */ /* 0x000fc800078ec0ff */
[----:B------:R-:W-:-:S03]  /*0620*/  IADD3 R5, R2, -R5, RZ ;  /* 0x8000000502057210 */ /* 0x000fc60007ffe0ff */
[----:B------:R-:W-:-:S04]  /*0630*/  UIADD3 UR4, -UR4, URZ, URZ ;  /* 0x0000003f04047290 */ /* 0x000fc8000fffe13f */
[----:B------:R-:W-:Y:S01]  /*0640*/  UIMAD UR8, UR8, UR4, UR13 ;  /* 0x00000004080872a4 */ /* 0x000fe2000f8e020d */
[----:B-1----:R-:W-:Y:S02]  /*0650*/  R2UR UR12, R4 ;  /* 0x00000000040c72ca */ /* 0x002fe400000e0000 */
[----:B------:R-:W-:Y:S01]  /*0660*/  UMOV UR4, 0x20 ;  /* 0x0000002000047882 */ /* 0x000fe20000000000 */
[----:B------:R-:W1:Y:S02]  /*0670*/  LDC R4, c[0x0][0x140] ;  /* 0x00005000ff047b82 */ /* 0x000e640000000800 */
[----:B------:R-:W-:Y:S01]  /*0680*/  ISETP.NE.AND P3, PT, R5, UR8, PT ;  /* 0x0000000805007c0c */ /* 0x000fe2000bf65270 */
[----:B------:R-:W-:-:S04]  /*0690*/  @!UP0 UIADD3 UR4, -UR4, 0x100000, URZ ;  /* 0x0010000004048890 */ /* 0x000fc8000fffe13f */
[----:B------:R-:W-:Y:S02]  /*06a0*/  @!UP0 USHF.L.U32 UR5, UR4, 0xb, URZ ;  /* 0x0000000b04058899 */ /* 0x000fe4000800063f */
[----:B------:R-:W-:Y:S01]  /*06b0*/  @!UP0 USHF.L.U32 UR4, UR4, 0x1, URZ ;  /* 0x0000000104048899 */ /* 0x000fe2000800063f */
[C---:B------:R-:W-:Y:S01]  /*06c0*/  IMAD.SHL.U32 R5, R2.reuse, 0x4, RZ ;  /* 0x0000000402057824 */ /* 0x040fe200078e00ff */
[----:B0-----:R-:W-:Y:S01]  /*06d0*/  @!UP0 ULEA UR6, UR7, UR6, 0x18 ;  /* 0x0000000607068291 */ /* 0x001fe2000f8ec03f */
[----:B------:R-:W-:Y:S01]  /*06e0*/  VOTEU.ALL UP0, P0 ;  /* 0x00000000003f7886 */ /* 0x000fe20000000000 */
[----:B------:R-:W-:Y:S02]  /*06f0*/  LOP3.LUT P0, RZ, R3, 0x7, RZ, 0xc0, !PT ;  /* 0x0000000703ff7812 */ /* 0x000fe4000780c0ff */
[----:B------:R-:W-:Y:S01]  /*0700*/  LOP3.LUT R152, R2, 0xc, R5, 0x78, !PT ;  /* 0x0000000c02987812 */ /* 0x000fe200078e7805 */
[----:B------:R-:W-:-:S03]  /*0710*/  UIADD3 UR12, -UR12, URZ, URZ ;  /* 0x0000003f0c0c7290 */ /* 0x000fc6000fffe13f */
[C---:B------:R-:W-:Y:S02]  /*0720*/  ISETP.LT.U32.AND P0, PT, R152.reuse, 0x2, !P0 ;  /* 0x000000029800780c */ /* 0x040fe40004701070 */
[----:B------:R-:W-:Y:S01]  /*0730*/  @P3 LEA.HI R0, R152, R152, RZ, 0x1 ;  /* 0x0000009898003211 */ /* 0x000fe200078f08ff */
[----:B------:R-:W0:Y:S02]  /*0740*/  FENCE.VIEW.ASYNC.S ;  /* 0x00000000000073c6 */ /* 0x000e240000000000 */
[----:B0-----:R-:W0:Y:S01]  /*0750*/  @!UP0 SYNCS.EXCH.64 URZ, [UR6+0x40], UR4 ;  /* 0x00004004063f85b2 */ /* 0x001e220008000100 */
[----:B------:R-:W-:Y:S02]  /*0760*/  @P3 SHF.R.S32.HI R0, RZ, 0x1, R0 ;  /* 0x00000001ff003819 */ /* 0x000fe40000011400 */
[----:B-1----:R-:W-:Y:S01]  /*0770*/  ISETP.EQ.U32.AND P2, PT, R4, 0x1, PT ;  /* 0x000000010400780c */ /* 0x002fe20003f42070 */
[----:B------:R1:W0:Y:S01]  /*0780*/  @!UP1 SYNCS.EXCH.64 URZ, [UR6+0x48], UR4 ;  /* 0x00004804063f95b2 */ /* 0x0002220008000100 */
[----:B------:R-:W-:Y:S01]  /*0790*/  NOP ;  /* 0x0000000000007918 */ /* 0x000fe20000000000 */
[----:B-1----:R-:W-:-:S06]  /*07a0*/  UIMAD UR4, UR11, UR12, UR10 ;  /* 0x0000000c0b0472a4 */ /* 0x002fcc000f8e020a */
[----:B------:R-:W-:Y:S02]  /*07b0*/  @P3 ISETP.NE.AND P4, PT, R0, UR4, PT ;  /* 0x0000000400003c0c */ /* 0x000fe4000bf85270 */
[----:B------:R-:W-:Y:S02]  /*07c0*/  SEL R0, RZ, 0x1, !P0 ;  /* 0x00000001ff007807 */ /* 0x000fe40004000000 */
[----:B------:R-:W-:-:S04]  /*07d0*/  @P3 SEL R17, RZ, 0x1, P4 ;  /* 0x00000001ff113807 */ /* 0x000fc80002000000 */
[----:B------:R-:W-:Y:S01]  /*07e0*/  LOP3.LUT R17, R17, R0, RZ, 0xc0, !PT ;  /* 0x0000000011117212 */ /* 0x000fe200078ec0ff */
[----:B------:R-:W-:Y:S06]  /*07f0*/  @!P2 BRA `(.L_x_3) ;  /* 0x000000000008a947 */ /* 0x000fec0003800000 */
[----:B0-234-:R-:W-:Y:S01]  /*0800*/  UCGABAR_ARV ;  /* 0x00000000000079c7 */ /* 0x01dfe20008000000 */
[----:B------:R-:W-:Y:S05]  /*0810*/  BRA `(.L_x_4) ;  /* 0x0000000000047947 */ /* 0x000fea0003800000 */
.L_x_3:
[----:B0-234-:R-:W-:Y:S01]  /*0820*/  NOP ;  /* 0x0000000000007918 */ /* 0x01dfe20000000000 */
.L_x_4:
[----:B------:R-:W-:Y:S01]  /*0830*/  ULDC UR4, c[0x0][0x65c] ;  /* 0x0001970000047ab9 */ /* 0x000fe20000000800 */
[----:B------:R-:W-:Y:S01]  /*0840*/  UMOV UR5, URZ ;  /* 0x0000003f00057c82 */ /* 0x000fe20008000000 */
[----:B------:R-:W-:-:S03]  /*0850*/  UISETP.NE.AND UP0, UPT, UR4, 0x1, UPT ;  /* 0x000000010400788c */ /* 0x000fc6000bf05270 */
[----:B------:R-:W-:Y:S01]  /*0860*/  UMOV UR4, UR13 ;  /* 0x0000000d00047c82 */ /* 0x000fe20008000000 */
[----:B------:R-:W-:Y:S02]  /*0870*/  UP2UR UR39, UPR, URZ, 0x1 ;  /* 0x000000013f277883 */ /* 0x000fe40008000000 */
[----:B------:R-:W-:Y:S02]  /*0880*/  PLOP3.LUT P0, PT, PT, PT, UP0, 0x80, 0x0 ;  /* 0x000000000000781c */ /* 0x000fe40003f0f008 */
[----:B------:R-:W-:Y:S02]  /*0890*/  PLOP3.LUT P3, PT, PT, PT, UP0, 0x80, 0x0 ;  /* 0x000000000000781c */ /* 0x000fe40003f6f008 */
[----:B------:R-:W-:Y:S01]  /*08a0*/  PLOP3.LUT P5, PT, PT, PT, UP0, 0x80, 0x0 ;  /* 0x000000000000781c */ /* 0x000fe20003faf008 */
[----:B------:R-:W-:Y:S01]  /*08b0*/  @UP0 ULDC UR14, c[0x0][0x10] ;  /* 0x00000400000e0ab9 */ /* 0x000fe20000000800 */
[----:B------:R-:W-:Y:S01]  /*08c0*/  @UP0 UMOV UR6, UR10 ;  /* 0x0000000a00060c82 */ /* 0x000fe20008000000 */
[----:B------:R-:W-:Y:S01]  /*08d0*/  @UP0 UMOV UR7, URZ ;  /* 0x0000003f00070c82 */ /* 0x000fe20008000000 */
[----:B------:R-:W-:Y:S01]  /*08e0*/  PLOP3.LUT P4, PT, PT, PT, UP0, 0x80, 0x0 ;  /* 0x000000000000781c */ /* 0x000fe20003f8f008 */
[----:B------:R-:W-:-:S03]  /*08f0*/  @UP0 UIMAD.WIDE.U32 UR14, UR13, UR14, UR6 ;  /* 0x0000000e0d0e02a5 */ /* 0x000fc6000f8e0006 */
[----:B------:R-:W-:Y:S01]  /*0900*/  @!UP0 ULDC UR7, c[0x0][0xc] ;  /* 0x0000030000078ab9 */ /* 0x000fe20000000800 */
[----:B------:R-:W-:Y:S01]  /*0910*/  @UP0 UMOV UR6, URZ ;  /* 0x0000003f00060c82 */ /* 0x000fe20008000000 */
[----:B------:R-:W-:Y:S01]  /*0920*/  @!UP0 UIMAD.WIDE.U32 UR4, UR10, UR7, UR4 ;  /* 0x000000070a0482a5 */ /* 0x000fe2000f8e0004 */
[----:B------:R-:W-:Y:S01]  /*0930*/  MOV R2, UR14 ;  /* 0x0000000e00027c02 */ /* 0x000fe20008000f00 */
[----:B------:R-:W-:Y:S02]  /*0940*/  @UP0 UIADD3 UR6, UR15, UR6, URZ ;  /* 0x000000060f060290 */ /* 0x000fe4000fffe03f */
[----:B------:R-:W-:Y:S02]  /*0950*/  IMAD.U32 R3, RZ, RZ, UR15 ;  /* 0x0000000fff037e24 */ /* 0x000fe4000f8e00ff */
[----:B------:R-:W-:Y:S01]  /*0960*/  IMAD.U32 R5, RZ, RZ, UR5 ;  /* 0x00000005ff057e24 */ /* 0x000fe2000f8e00ff */
[----:B------:R-:W-:Y:S01]  /*0970*/  MOV R4, UR4 ;  /* 0x0000000400047c02 */ /* 0x000fe20008000f00 */
[----:B------:R-:W-:Y:S01]  /*0980*/  @P0 IMAD.MOV.U32 R7, RZ, RZ, R2 ;  /* 0x000000ffff070224 */ /* 0x000fe200078e0002 */
[----:B------:R-:W-:Y:S01]  /*0990*/  @P3 MOV R6, UR6 ;  /* 0x0000000600063c02 */ /* 0x000fe20008000f00 */
[----:B------:R-:W-:Y:S01]  /*09a0*/  IMAD.U32 R2, RZ, RZ, UR4 ;  /* 0x00000004ff027e24 */ /* 0x000fe2000f8e00ff */
[----:B------:R-:W-:Y:S01]  /*09b0*/  @!P5 MOV R6, R5 ;  /* 0x000000050006d202 */ /* 0x000fe20000000f00 */
[----:B------:R-:W-:-:S02]  /*09c0*/  IMAD.U32 R3, RZ, RZ, UR5 ;  /* 0x00000005ff037e24 */ /* 0x000fc4000f8e00ff */
[----:B------:R-:W-:Y:S02]  /*09d0*/  @!P4 IMAD.MOV.U32 R7, RZ, RZ, R2 ;  /* 0x000000ffff07c224 */ /* 0x000fe400078e0002 */
[----:B------:R0:W-:Y:S04]  /*09e0*/  STL [R1+0x200], R6 ;  /* 0x0002000601007387 */ /* 0x0001e80000100800 */
[----:B------:R0:W-:Y:S01]  /*09f0*/  STL [R1+0x204], R7 ;  /* 0x0002040701007387 */ /* 0x0001e20000100800 */
[----:B------:R-:W-:Y:S05]  /*0a00*/  @!P2 BRA `(.L_x_5) ;  /* 0x00000000000ca947 */ /* 0x000fea0003800000 */
[----:B------:R-:W-:Y:S01]  /*0a10*/  UCGABAR_WAIT ;  /* 0x0000000000007dc7 */ /* 0x000fe20008000000 */
[----:B------:R-:W-:Y:S01]  /*0a20*/  CCTL.IVALL ;  /* 0x00000000ff00798f */ /* 0x000fe20002000000 */
[----:B------:R-:W-:Y:S05]  /*0a30*/  BRA `(.L_x_6) ;  /* 0x0000000000047947 */ /* 0x000fea0003800000 */
.L_x_5:
[----:B------:R-:W-:Y:S06]  /*0a40*/  BAR.SYNC.DEFER_BLOCKING 0x0 ;  /* 0x0000000000007b1d */ /* 0x000fec0000010000 */
.L_x_6:
[----:B------:R-:W-:Y:S05]  /*0a50*/  @!P1 BRA `(.L_x_7) ;  /* 0x00000218000c9947 */ /* 0x000fea0003800000 */
[----:B------:R-:W-:-:S06]  /*0a60*/  UISETP.GT.U32.AND UP0, UPT, UR16, 0x1, UPT ;  /* 0x000000011000788c */ /* 0x000fcc000bf04070 */
[----:B------:R-:W-:-:S13]  /*0a70*/  PLOP3.LUT P0, PT, PT, PT, UP0, 0x80, 0x0 ;  /* 0x000000000000781c */ /* 0x000fda0003f0f008 */
[----:B------:R-:W-:Y:S05]  /*0a80*/  @P0 EXIT ;  /* 0x000000000000094d */ /* 0x000fea0003800000 */
[----:B------:R-:W-:Y:S01]  /*0a90*/  ULDC.64 UR4, c[0x0][0x650] ;  /* 0x0001940000047ab9 */ /* 0x000fe20000000a00 */
[----:B------:R-:W-:Y:S01]  /*0aa0*/  UMOV UR40, 0xffffffff ;  /* 0xffffffff00287882 */ /* 0x000fe20000000000 */
[----:B------:R-:W-:Y:S01]  /*0ab0*/  ISETP.GE.U32.AND P0, PT, R7, UR4, PT ;  /* 0x0000000407007c0c */ /* 0x000fe2000bf06070 */
[----:B------:R-:W-:Y:S01]  /*0ac0*/  UMOV UR41, 0xffffffff ;  /* 0xffffffff00297882 */ /* 0x000fe20000000000 */
[----:B------:R-:W-:Y:S01]  /*0ad0*/  UMOV UR42, 0xffffffff ;  /* 0xffffffff002a7882 */ /* 0x000fe20000000000 */
[----:B------:R-:W-:Y:S02]  /*0ae0*/  PRMT R0, RZ, 0x7610, R0 ;  /* 0x00007610ff007816 */ /* 0x000fe40000000000 */
[----:B------:R-:W-:-:S13]  /*0af0*/  ISETP.GE.U32.AND.EX P0, PT, R6, UR5, PT, P0 ;  /* 0x0000000506007c0c */ /* 0x000fda000bf06100 */
[----:B------:R-:W-:Y:S05]  /*0b00*/  @P0 BRA `(.L_x_8) ;  /* 0x0000000400480947 */ /* 0x000fea0003800000 */
[----:B------:R-:W-:Y:S01]  /*0b10*/  ULDC.64 UR16, c[0x0][0x628] ;  /* 0x00018a0000107ab9 */ /* 0x000fe20000000a00 */
[C---:B------:R-:W-:Y:S01]  /*0b20*/  R2UR UR19, R7.reuse ;  /* 0x00000000071372ca */ /* 0x040fe200000e0000 */
[----:B------:R-:W-:Y:S01]  /*0b30*/  ULDC UR18, c[0x0][0x630] ;  /* 0x00018c0000127ab9 */ /* 0x000fe20000000800 */
[----:B------:R-:W-:Y:S02]  /*0b40*/  ISETP.NE.U32.AND P0, PT, RZ, UR16, PT ;  /* 0x00000010ff007c0c */ /* 0x000fe4000bf05070 */
[----:B------:R-:W-:Y:S02]  /*0b50*/  R2UR UR4, R7 ;  /* 0x00000000070472ca */ /* 0x000fe400000e0000 */
[----:B------:R-:W-:Y:S02]  /*0b60*/  ISETP.NE.AND.EX P0, PT, RZ, UR17, PT, P0 ;  /* 0x00000011ff007c0c */ /* 0x000fe4000bf05300 */
[----:B------:R-:W-:-:S11]  /*0b70*/  R2UR UR5, R6 ;  /* 0x00000000060572ca */ /* 0x000fd600000e0000 */
[----:B------:R-:W-:Y:S05]  /*0b80*/  @!P0 BRA `(.L_x_9) ;  /* 0x0000000000308947 */ /* 0x000fea0003800000 */
[----:B------:R-:W-:Y:S01]  /*0b90*/  R2UR UR4, R7 ;  /* 0x00000000070472ca */ /* 0x000fe200000e0000 */
[----:B------:R-:W-:Y:S01]  /*0ba0*/  ULDC UR9, c[0x0][0x634] ;  /* 0x00018d0000097ab9 */ /* 0x000fe20000000800 */
[----:B------:R-:W-:-:S11]  /*0bb0*/  R2UR UR13, R6 ;  /* 0x00000000060d72ca */ /* 0x000fd600000e0000 */
[----:B------:R-:W-:-:S04]  /*0bc0*/  UIADD3 UR9, UP0, UR4, UR9, URZ ;  /* 0x0000000904097290 */ /* 0x000fc8000ff1e03f */
[----:B------:R-:W-:-:S04]  /*0bd0*/  UIADD3.X UR13, URZ, UR13, URZ, UP0, !UPT ;  /* 0x0000000d3f0d7290 */ /* 0x000fc800087fe43f */
[----:B------:R-:W-:-:S04]  /*0be0*/  UIMAD.WIDE.U32 UR4, UR13, UR16, URZ ;  /* 0x000000100d0472a5 */ /* 0x000fc8000f8e003f */
[----:B------:R-:W-:Y:S02]  /*0bf0*/  UIMAD.WIDE.U32 UR6, UP0, UR9, UR17, UR4 ;  /* 0x00000011090672a5 */ /* 0x000fe4000f800004 */
[----:B------:R-:W-:Y:S02]  /*0c00*/  UIMAD.WIDE.U32 UR4, UR9, UR16, URZ ;  /* 0x00000010090472a5 */ /* 0x000fe4000f8e003f */
[----:B------:R-:W-:Y:S02]  /*0c10*/  UIADD3.X UR15, URZ, URZ, URZ, UP0, !UPT ;  /* 0x0000003f3f0f7290 */ /* 0x000fe400087fe43f */
[----:B------:R-:W-:Y:S01]  /*0c20*/  UIADD3 URZ, UP0, UR5, UR6, URZ ;  /* 0x00000006053f7290 */ /* 0x000fe2000ff1e03f */
[----:B------:R-:W-:-:S03]  /*0c30*/  UMOV UR14, UR7 ;  /* 0x00000007000e7c82 */ /* 0x000fc60008000000 */
[----:B------:R-:W-:-:S12]  /*0c40*/  UIMAD.WIDE.U32.X UR4, UR13, UR17, UR14, UP0 ;  /* 0x000000110d0472a5 */ /* 0x000fd800080e040e */
.L_x_9:
[----:B------:R-:W-:Y:S01]  /*0c50*/  USHF.R.U64 UR42, UR4, UR18, UR5 ;  /* 0x00000012042a7299 */ /* 0x000fe20008001205 */
[----:B------:R-:W-:Y:S01]  /*0c60*/  R2UR UR7, R6 ;  /* 0x00000000060772ca */ /* 0x000fe200000e0000 */
[----:B------:R-:W-:Y:S02]  /*0c70*/  USHF.R.U32.HI UR4, URZ, UR18, UR5 ;  /* 0x000000123f047299 */ /* 0x000fe40008011605 */
[----:B------:R-:W-:Y:S01]  /*0c80*/  UIADD3 UR5, UP0, URZ, -UR42, URZ ;  /* 0x8000002a3f057290 */ /* 0x000fe2000ff1e03f */
[----:B------:R-:W-:Y:S01]  /*0c90*/  ULDC.64 UR14, c[0x0][0x620] ;  /* 0x00018800000e7ab9 */ /* 0x000fe20000000a00 */
[----:B------:R-:W-:Y:S02]  /*0ca0*/  UMOV UR6, UR19 ;  /* 0x0000001300067c82 */ /* 0x000fe40008000000 */
[----:B------:R-:W-:Y:S01]  /*0cb0*/  UIADD3.X UR4, URZ, ~UR4, URZ, UP0, !UPT ;  /* 0x800000043f047290 */ /* 0x000fe200087fe43f */
[----:B------:R-:W-:Y:S01]  /*0cc0*/  ULDC UR9, c[0x0][0x618] ;  /* 0x0001860000097ab9 */ /* 0x000fe20000000800 */
[----:B------:R-:W-:-:S02]  /*0cd0*/  UIMAD UR12, UR11, UR12, UR10 ;  /* 0x0000000c0b0c72a4 */ /* 0x000fc4000f8e020a */
[----:B------:R-:W-:Y:S02]  /*0ce0*/  UIMAD UR4, UR4, UR14, URZ ;  /* 0x0000000e040472a4 */ /* 0x000fe4000f8e023f */
[----:B------:R-:W-:Y:S02]  /*0cf0*/  UIMAD.WIDE.U32 UR6, UR5, UR14, UR6 ;  /* 0x0000000e050672a5 */ /* 0x000fe4000f8e0006 */
[----:B------:R-:W-:Y:S01]  /*0d00*/  UIMAD UR4, UR5, UR15, UR4 ;  /* 0x0000000f050472a4 */ /* 0x000fe2000f8e0204 */
[----:B------:R-:W-:Y:S01]  /*0d10*/  ULDC UR10, c[0x0][0x608] ;  /* 0x00018200000a7ab9 */ /* 0x000fe20000000800 */
[----:B------:R-:W-:Y:S02]  /*0d20*/  ULDC UR18, c[0x0][0x658] ;  /* 0x0001960000127ab9 */ /* 0x000fe40000000800 */
[----:B------:R-:W-:Y:S01]  /*0d30*/  UIADD3 UR7, UR7, UR4, URZ ;  /* 0x0000000407077290 */ /* 0x000fe2000fffe03f */
[----:B------:R-:W-:Y:S02]  /*0d40*/  UMOV UR11, 0xffffffff ;  /* 0xffffffff000b7882 */ /* 0x000fe40000000000 */
[----:B------:R-:W-:Y:S01]  /*0d50*/  ULDC.64 UR4, c[0x0][0x640] ;  /* 0x0001900000047ab9 */ /* 0x000fe20000000a00 */
[----:B------:R-:W-:Y:S01]  /*0d60*/  USHF.R.U64 UR16, UR6, UR9, UR7 ;  /* 0x0000000906107299 */ /* 0x000fe20008001207 */
[----:B------:R-:W-:Y:S01]  /*0d70*/  ISETP.NE.U32.AND P0, PT, RZ, UR4, PT ;  /* 0x00000004ff007c0c */ /* 0x000fe2000bf05070 */
[----:B------:R-:W-:-:S02]  /*0d80*/  USHF.R.U32.HI UR7, URZ, UR9, UR7 ;  /* 0x000000093f077299 */ /* 0x000fc40008011607 */
[----:B------:R-:W-:Y:S01]  /*0d90*/  USHF.L.U32 UR6, UR11, UR18, URZ ;  /* 0x000000120b067299 */ /* 0x000fe2000800063f */
[----:B------:R-:W-:Y:S01]  /*0da0*/  ISETP.NE.AND.EX P0, PT, RZ, UR5, PT, P0 ;  /* 0x00000005ff007c0c */ /* 0x000fe2000bf05300 */
[----:B------:R-:W-:Y:S02]  /*0db0*/  USHF.R.U64 UR22, UR16, UR10, UR7 ;  /* 0x0000000a10167299 */ /* 0x000fe40008001207 */
[----:B------:R-:W-:Y:S02]  /*0dc0*/  USHF.R.U32.HI UR7, URZ, UR10, UR7 ;  /* 0x0000000a3f077299 */ /* 0x000fe40008011607 */
[----:B------:R-:W-:Y:S02]  /*0dd0*/  UISETP.NE.AND UP1, UPT, UR39, URZ, UPT ;  /* 0x0000003f2700728c */ /* 0x000fe4000bf25270 */
[----:B------:R-:W-:Y:S01]  /*0de0*/  USHF.R.U64 UR23, UR22, UR18, UR7 ;  /* 0x0000001216177299 */ /* 0x000fe20008001207 */
[----:B------:R-:W-:Y:S01]  /*0df0*/  ULDC UR17, c[0x0][0x600] ;  /* 0x0001800000117ab9 */ /* 0x000fe20000000800 */
[----:B------:R-:W-:-:S02]  /*0e00*/  ULOP3.LUT UR13, URZ, UR6, URZ, 0x33, !UPT ;  /* 0x000000063f0d7292 */ /* 0x000fc4000f8e333f */
[----:B------:R-:W-:Y:S02]  /*0e10*/  UIADD3 UR15, UR17, -0x1, URZ ;  /* 0xffffffff110f7890 */ /* 0x000fe4000fffe03f */
[----:B------:R-:W-:Y:S02]  /*0e20*/  USEL UR12, UR8, UR12, !UP1 ;  /* 0x0000000c080c7287 */ /* 0x000fe4000c800000 */
[----:B------:R-:W-:Y:S01]  /*0e30*/  USHF.R.U32.HI UR7, URZ, UR18, UR7 ;  /* 0x000000123f077299 */ /* 0x000fe20008011607 */
[----:B------:R-:W-:Y:S01]  /*0e40*/  ULDC UR19, c[0x0][0x648] ;  /* 0x0001920000137ab9 */ /* 0x000fe20000000800 */
[----:B------:R-:W-:Y:S01]  /*0e50*/  ULDC UR20, c[0x0][0x638] ;  /* 0x00018e0000147ab9 */ /* 0x000fe20000000800 */
[----:B------:R-:W-:Y:S01]  /*0e60*/  UMOV UR21, 0x1 ;  /* 0x0000000100157882 */ /* 0x000fe20000000000 */
[----:B------:R-:W-:Y:S01]  /*0e70*/  UMOV UR6, UR23 ;  /* 0x0000001700067c82 */ /* 0x000fe20008000000 */
[----:B------:R-:W-:Y:S07]  /*0e80*/  @!P0 BRA `(.L_x_10) ;  /* 0x0000000000308947 */ /* 0x000fee0003800000 */
[----:B------:R-:W-:Y:S02]  /*0e90*/  ULDC UR10, c[0x0][0x64c] ;  /* 0x00019300000a7ab9 */ /* 0x000fe40000000800 */
        /* <DEDUP_REMOVED lines=8> */
[----:B------:R-:W-:-:S07]  /*0f20*/  UIMAD.WIDE.U32.X UR4, UR14, UR5, UR10, UP0 ;  /* 0x000000050e0472a5 */ /* 0x000fce00080e040a */
[----:B------:R-:W-:Y:S01]  /*0f30*/  UMOV UR6, UR4 ;  /* 0x0000000400067c82 */ /* 0x000fe20008000000 */
[----:B------:R-:W-:-:S05]  /*0f40*/  UMOV UR7, UR5 ;  /* 0x0000000500077c82 */ /* 0x000fca0008000000 */
.L_x_10:
[----:B------:R-:W-:Y:S01]  /*0f50*/  USHF.R.U64 UR5, UR6, UR19, UR7 ;  /* 0x0000001306057299 */ /* 0x000fe20008001207 */
[----:B------:R-:W-:Y:S01]  /*0f60*/  IMAD.MOV.U32 R0, RZ, RZ, 0x1 ;  /* 0x00000001ff007424 */ /* 0x000fe200078e00ff */
[----:B------:R-:W-:Y:S02]  /*0f70*/  USHF.L.U32 UR4, UR21, UR18, URZ ;  /* 0x0000001215047299 */ /* 0x000fe4000800063f */
[----:B------:R-:W-:Y:S02]  /*0f80*/  ULOP3.LUT UR13, UR22, UR13, URZ, 0xc0, !UPT ;  /* 0x0000000d160d7292 */ /* 0x000fe4000f8ec03f */
[----:B------:R-:W-:Y:S02]  /*0f90*/  UIADD3 UR6, -UR5, URZ, URZ ;  /* 0x0000003f05067290 */ /* 0x000fe4000fffe13f */
[----:B------:R-:W-:Y:S02]  /*0fa0*/  UIMAD UR13, UR4, UR5, UR13 ;  /* 0x00000005040d72a4 */ /* 0x000fe4000f8e020d */
[----:B------:R-:W-:-:S02]  /*0fb0*/  ULOP3.LUT UR15, UR16, UR15, URZ, 0xc0, !UPT ;  /* 0x0000000f100f7292 */ /* 0x000fc4000f8ec03f */
[----:B------:R-:W-:Y:S01]  /*0fc0*/  UIMAD UR4, UR6, UR20, UR23 ;  /* 0x00000014060472a4 */ /* 0x000fe2000f8e0217 */
[----:B------:R-:W-:Y:S01]  /*0fd0*/  ULDC UR5, c[0x0][0x610] ;  /* 0x0001840000057ab9 */ /* 0x000fe20000000800 */
[----:B------:R-:W-:Y:S02]  /*0fe0*/  UISETP.NE.AND UP0, UPT, UR39, URZ, UPT ;  /* 0x0000003f2700728c */ /* 0x000fe4000bf05270 */
[----:B------:R-:W-:Y:S02]  /*0ff0*/  UIMAD UR12, UR13, UR5, UR12 ;  /* 0x000000050d0c72a4 */ /* 0x000fe4000f8e020c */
[----:B------:R-:W-:-:S04]  /*1000*/  UIMAD UR4, UR4, UR17, UR15 ;  /* 0x00000011040472a4 */ /* 0x000fc8000f8e020f */
[----:B------:R-:W-:Y:S02]  /*1010*/  USEL UR41, UR4, UR12, !UP0 ;  /* 0x0000000c04297287 */ /* 0x000fe4000c000000 */
[----:B------:R-:W-:-:S12]  /*1020*/  USEL UR40, UR12, UR4, !UP0 ;  /* 0x000000040c287287 */ /* 0x000fd8000c000000 */
.L_x_8:
[----:B------:R-:W-:-:S08]  /*1030*/  NOP ;  /* 0x0000000000007918 */ /* 0x000fd00000000000 */
[----:B------:R-:W1:Y:S02]  /*1040*/  USETMAXREG.TRY_ALLOC.CTAPOOL UP0, 0xf0 ;  /* 0x000000f0000079c8 */ /* 0x000e640008000600 */
[----:B-1----:R-:W-:-:S13]  /*1050*/  PLOP3.LUT P0, PT, PT, PT, UP0, 0x80, 0x0 ;  /* 0x000000000000781c */ /* 0x002fda0003f0f008 */
[----:B------:R-:W-:Y:S05]  /*1060*/  @!P0 BRA `(.L_x_8) ;  /* 0xfffffffc00f08947 */ /* 0x000fea000383ffff */
[----:B------:R-:W-:Y:S01]  /*1070*/  ULDC.64 UR4, c[0x0][0x598] ;  /* 0x0001660000047ab9 */ /* 0x000fe20000000a00 */
[----:B------:R-:W-:Y:S01]  /*1080*/  ULDC.64 UR44, c[0x0][0x208] ;  /* 0x00008200002c7ab9 */ /* 0x000fe20000000a00 */
[----:B------:R-:W-:-:S04]  /*1090*/  ISETP.NE.U32.AND P0, PT, RZ, UR4, PT ;  /* 0x00000004ff007c0c */ /* 0x000fc8000bf05070 */
[----:B------:R-:W-:-:S13]  /*10a0*/  ISETP.NE.AND.EX P0, PT, RZ, UR5, PT, P0 ;  /* 0x00000005ff007c0c */ /* 0x000fda000bf05300 */
[----:B------:R-:W-:Y:S05]  /*10b0*/  @!P0 BRA `(.L_x_11) ;  /* 0x00000000001c8947 */ /* 0x000fea0003800000 */
[----:B------:R-:W1:Y:S02]  /*10c0*/  LDC.64 R2, c[0x0][0x598] ;  /* 0x00016600ff027b82 */ /* 0x000e640000000a00 */
[----:B-1----:R-:W2:Y:S02]  /*10d0*/  LDG.E.64 R2, desc[UR44][R2.64] ;  /* 0x0000002c02027981 */ /* 0x002ea4000c1e1b00 */
[----:B--2---:R-:W-:-:S04]  /*10e0*/  ISETP.NE.U32.AND P0, PT, R2, RZ, PT ;  /* 0x000000ff0200720c */ /* 0x004fc80003f05070 */
[----:B------:R-:W-:-:S13]  /*10f0*/  ISETP.NE.AND.EX P0, PT, R3, RZ, PT, P0 ;  /* 0x000000ff0300720c */ /* 0x000fda0003f05300 */
[----:B------:R-:W-:Y:S05]  /*1100*/  @!P0 BRA `(.L_x_11) ;  /* 0x0000000000088947 */ /* 0x000fea0003800000 */
[----:B------:R1:W5:Y:S01]  /*1110*/  LD.E R2, desc[UR44][R2.64] ;  /* 0x0000002c02027980 */ /* 0x000362000c101900 */
[----:B------:R-:W-:Y:S05]  /*1120*/  BRA `(.L_x_12) ;  /* 0x0000000000247947 */ /* 0x000fea0003800000 */
.L_x_11:
[----:B------:R-:W-:Y:S02]  /*1130*/  ULDC.64 UR4, c[0x0][0x588] ;  /* 0x0001620000047ab9 */ /* 0x000fe40000000a00 */
[----:B------:R-:W-:-:S04]  /*1140*/  ISETP.NE.U32.AND P0, PT, RZ, UR4, PT ;  /* 0x00000004ff007c0c */ /* 0x000fc8000bf05070 */
[----:B------:R-:W-:-:S13]  /*1150*/  ISETP.NE.AND.EX P0, PT, RZ, UR5, PT, P0 ;  /* 0x00000005ff007c0c */ /* 0x000fda000bf05300 */
[----:B------:R-:W-:Y:S05]  /*1160*/  @!P0 BRA `(.L_x_13) ;  /* 0x00000000000c8947 */ /* 0x000fea0003800000 */
[----:B------:R-:W1:Y:S02]  /*1170*/  LDC.64 R2, c[0x0][0x588] ;  /* 0x00016200ff027b82 */ /* 0x000e640000000a00 */
[----:B-1----:R2:W5:Y:S01]  /*1180*/  LDG.E R2, desc[UR44][R2.64] ;  /* 0x0000002c02027981 */ /* 0x002562000c1e1900 */
[----:B------:R-:W-:Y:S05]  /*1190*/  BRA `(.L_x_12) ;  /* 0x0000000000087947 */ /* 0x000fea0003800000 */
.L_x_13:
[----:B------:R-:W-:Y:S02]  /*11a0*/  ULDC UR4, c[0x0][0x580] ;  /* 0x0001600000047ab9 */ /* 0x000fe40000000800 */
[----:B------:R-:W-:-:S07]  /*11b0*/  IMAD.U32 R2, RZ, RZ, UR4 ;  /* 0x00000004ff027e24 */ /* 0x000fce000f8e00ff */
.L_x_12:
[----:B------:R-:W-:Y:S02]  /*11c0*/  ULDC.64 UR4, c[0x0][0x5a0] ;  /* 0x0001680000047ab9 */ /* 0x000fe40000000a00 */
[----:B------:R-:W-:-:S04]  /*11d0*/  ISETP.NE.U32.AND P0, PT, RZ, UR4, PT ;  /* 0x00000004ff007c0c */ /* 0x000fc8000bf05070 */
[----:B------:R-:W-:-:S13]  /*11e0*/  ISETP.NE.AND.EX P0, PT, RZ, UR5, PT, P0 ;  /* 0x00000005ff007c0c */ /* 0x000fda000bf05300 */
[----:B------:R-:W-:Y:S05]  /*11f0*/  @!P0 BRA `(.L_x_14) ;  /* 0x00000000001c8947 */ /* 0x000fea0003800000 */
[----:B------:R-:W3:Y:S02]  /*1200*/  LDC.64 R4, c[0x0][0x5a0] ;  /* 0x00016800ff047b82 */ /* 0x000ee40000000a00 */
[----:B---3--:R-:W3:Y:S02]  /*1210*/  LDG.E.64 R4, desc[UR44][R4.64] ;  /* 0x0000002c04047981 */ /* 0x008ee4000c1e1b00 */
[----:B---3--:R-:W-:-:S04]  /*1220*/  ISETP.NE.U32.AND P0, PT, R4, RZ, PT ;  /* 0x000000ff0400720c */ /* 0x008fc80003f05070 */
[----:B------:R-:W-:-:S13]  /*1230*/  ISETP.NE.AND.EX P0, PT, R5, RZ, PT, P0 ;  /* 0x000000ff0500720c */ /* 0x000fda0003f05300 */
[----:B------:R-:W-:Y:S05]  /*1240*/  @!P0 BRA `(.L_x_14) ;  /* 0x0000000000088947 */ /* 0x000fea0003800000 */
[----:B------:R3:W5:Y:S01]  /*1250*/  LD.E R16, desc[UR44][R4.64] ;  /* 0x0000002c04107980 */ /* 0x000762000c101900 */
[----:B------:R-:W-:Y:S05]  /*1260*/  BRA `(.L_x_15) ;  /* 0x0000000000247947 */ /* 0x000fea0003800000 */
.L_x_14:
[----:B------:R-:W-:Y:S02]  /*1270*/  ULDC.64 UR4, c[0x0][0x590] ;  /* 0x0001640000047ab9 */ /* 0x000fe40000000a00 */
[----:B------:R-:W-:-:S04]  /*1280*/  ISETP.NE.U32.AND P0, PT, RZ, UR4, PT ;  /* 0x00000004ff007c0c */ /* 0x000fc8000bf05070 */
[----:B------:R-:W-:-:S13]  /*1290*/  ISETP.NE.AND.EX P0, PT, RZ, UR5, PT, P0 ;  /* 0x00000005ff007c0c */ /* 0x000fda000bf05300 */
[----:B------:R-:W-:Y:S05]  /*12a0*/  @!P0 BRA `(.L_x_16) ;  /* 0x00000000000c8947 */ /* 0x000fea0003800000 */
[----:B------:R-:W3:Y:S02]  /*12b0*/  LDC.64 R4, c[0x0][0x590] ;  /* 0x00016400ff047b82 */ /* 0x000ee40000000a00 */
[----:B---3--:R4:W5:Y:S01]  /*12c0*/  LDG.E R16, desc[UR44][R4.64] ;  /* 0x0000002c04107981 */ /* 0x008962000c1e1900 */
[----:B------:R-:W-:Y:S05]  /*12d0*/  BRA `(.L_x_15) ;  /* 0x0000000000087947 */ /* 0x000fea0003800000 */
.L_x_16:
[----:B------:R-:W-:Y:S02]  /*12e0*/  ULDC UR4, c[0x0][0x584] ;  /* 0x0001610000047ab9 */ /* 0x000fe40000000800 */
[----:B------:R-:W-:-:S07]  /*12f0*/  MOV R16, UR4 ;  /* 0x0000000400107c02 */ /* 0x000fce0008000f00 */
.L_x_15:
[----:B------:R-:W-:-:S13]  /*1300*/  LOP3.LUT P0, RZ, R0, 0xff, RZ, 0xc0, !PT ;  /* 0x000000ff00ff7812 */ /* 0x000fda000780c0ff */
[----:B------:R-:W-:Y:S05]  /*1310*/  @!P0 EXIT ;  /* 0x000000000000894d */ /* 0x000fea0003800000 */
[----:B------:R-:W-:Y:S01]  /*1320*/  ULDC UR4, c[0x0][0x28c] ;  /* 0x0000a30000047ab9 */ /* 0x000fe20000000800 */
[----:B------:R-:W-:Y:S01]  /*1330*/  UMOV UR36, URZ ;  /* 0x0000003f00247c82 */ /* 0x000fe20008000000 */
[----:B------:R-:W-:Y:S01]  /*1340*/  UIADD3 UR4, UR4, 0x7f, URZ ;  /* 0x0000007f04047890 */ /* 0x000fe2000fffe03f */
[----:B------:R-:W-:-:S03]  /*1350*/  UMOV UR37, URZ ;  /* 0x0000003f00257c82 */ /* 0x000fc60008000000 */
[----:B------:R-:W-:-:S04]  /*1360*/  USHF.R.S32.HI UR5, URZ, 0x1f, UR4 ;  /* 0x0000001f3f057899 */ /* 0x000fc80008011404 */
[----:B------:R-:W-:-:S04]  /*1370*/  ULEA.HI UR5, UR5, UR4, URZ, 0x7 ;  /* 0x0000000405057291 */ /* 0x000fc8000f8f383f */
[----:B------:R-:W-:-:S12]  /*1380*/  USHF.R.S32.HI UR43, URZ, 0x7, UR5 ;  /* 0x000000073f2b7899 */ /* 0x000fd80008011405 */
.L_x_546:
[----:B------:R-:W0:Y:S01]  /*1390*/  S2R R0, SR_TID.X ;  /* 0x0000000000007919 */ /* 0x000e220000002100 */
[----:B-1----:R-:W1:Y:S01]  /*13a0*/  S2UR UR7, SR_CgaCtaId ;  /* 0x00000000000779c3 */ /* 0x002e620000008800 */
[----:B------:R-:W-:Y:S02]  /*13b0*/  UMOV UR6, 0x400 ;  /* 0x0000040000067882 */ /* 0x000fe40000000000 */
[----:B-1----:R-:W-:Y:S01]  /*13c0*/  ULEA UR6, UR7, UR6, 0x18 ;  /* 0x0000000607067291 */ /* 0x002fe2000f8ec03f */
[----:B0-----:R-:W-:-:S04]  /*13d0*/  LOP3.LUT R0, R0, 0x80, RZ, 0xc0, !PT ;  /* 0x0000008000007812 */ /* 0x001fc800078ec0ff */
[----:B------:R-:W-:-:S06]  /*13e0*/  SHF.R.U32.HI R0, RZ, 0x7, R0 ;  /* 0x00000007ff007819 */ /* 0x000fcc0000011600 */
[----:B------:R-:W0:Y:S02]  /*13f0*/  SHFL.IDX PT, R0, R0, RZ, 0x1f ;  /* 0x00001fff00007589 */ /* 0x000e2400000e0000 */
[----:B0-----:R-:W-:-:S13]  /*1400*/  R2UR UR4, R0 ;  /* 0x00000000000472ca */ /* 0x001fda00000e0000 */
[----:B------:R-:W-:-:S04]  /*1410*/  ULEA.HI UR5, UR4, UR4, URZ, 0x1 ;  /* 0x0000000404057291 */ /* 0x000fc8000f8f083f */
[----:B------:R-:W-:-:S04]  /*1420*/  ULOP3.LUT UR5, UR5, 0x7fffe, URZ, 0xc0, !UPT ;  /* 0x0007fffe05057892 */ /* 0x000fc8000f8ec03f */
[----:B------:R-:W-:-:S03]  /*1430*/  UIADD3 UR5, UR4, -UR5, URZ ;  /* 0x8000000504057290 */ /* 0x000fc6000fffe03f */
[----:B------:R-:W-:Y:S01]  /*1440*/  ULDC UR4, c[0x0][0x28c] ;  /* 0x0000a30000047ab9 */ /* 0x000fe20000000800 */
[----:B------:R-:W-:Y:S01]  /*1450*/  ULEA UR5, UR5, UR6, 0xd ;  /* 0x0000000605057291 */ /* 0x000fe2000f8e683f */
[----:B------:R-:W-:-:S03]  /*1460*/  ISETP.LT.AND P0, PT, RZ, UR4, PT ;  /* 0x00000004ff007c0c */ /* 0x000fc6000bf01270 */
[----:B------:R-:W-:-:S04]  /*1470*/  UIADD3 UR5, UR5, 0x100, URZ ;  /* 0x0000010005057890 */ /* 0x000fc8000fffe03f */
[----:B------:R-:W-:-:S04]  /*1480*/  USHF.R.U32.HI UR5, URZ, 0x4, UR5 ;  /* 0x000000043f057899 */ /* 0x000fc80008011605 */
[----:B------:R-:W-:Y:S02]  /*1490*/  ULOP3.LUT UR46, UR5, 0x3fff, URZ, 0xc0, !UPT ;  /* 0x00003fff052e7892 */ /* 0x000fe4000f8ec03f */
[----:B---3--:R-:W-:Y:S10]  /*14a0*/  @P0 BRA `(.L_x_17) ;  /* 0x0000000000400947 */ /* 0x008ff40003800000 */
[----:B------:R-:W-:Y:S01]  /*14b0*/  MOV R0, 0x0 ;  /* 0x0000000000007802 */ /* 0x000fe20000000f00 */
[----:B------:R-:W-:Y:S01]  /*14c0*/  ULDC.64 UR4, c[0x4][0x68] ;  /* 0x01001a0000047ab9 */ /* 0x000fe20000000a00 */
[----:B------:R-:W-:Y:S01]  /*14d0*/  ULDC.64 UR6, c[0x4][0x8] ;  /* 0x0100020000067ab9 */ /* 0x000fe20000000a00 */
[----:B---34-:R-:W-:Y:S01]  /*14e0*/  IMAD.U32 R4, RZ, RZ, UR4 ;  /* 0x00000004ff047e24 */ /* 0x018fe2000f8e00ff */
[----:B------:R0:W1:Y:S01]  /*14f0*/  LDC.64 R14, c[0x4][R0] ;  /* 0x01000000000e7b82 */ /* 0x0000620000000a00 */
[----:B------:R-:W-:Y:S01]  /*1500*/  IMAD.U32 R5, RZ, RZ, UR5 ;  /* 0x00000005ff057e24 */ /* 0x000fe2000f8e00ff */
[----:B------:R-:W-:Y:S01]  /*1510*/  ULDC.64 UR4, c[0x4][0x70] ;  /* 0x01001c0000047ab9 */ /* 0x000fe20000000a00 */
[----:B------:R-:W-:Y:S01]  /*1520*/  IMAD.U32 R10, RZ, RZ, UR6 ;  /* 0x00000006ff0a7e24 */ /* 0x000fe2000f8e00ff */
[----:B------:R-:W-:Y:S01]  /*1530*/  MOV R6, UR4 ;  /* 0x0000000400067c02 */ /* 0x000fe20008000f00 */
[----:B------:R-:W-:Y:S01]  /*1540*/  IMAD.U32 R7, RZ, RZ, UR5 ;  /* 0x00000005ff077e24 */ /* 0x000fe2000f8e00ff */
[----:B------:R-:W-:Y:S01]  /*1550*/  MOV R11, UR7 ;  /* 0x00000007000b7c02 */ /* 0x000fe20008000f00 */
[----:B------:R-:W-:Y:S01]  /*1560*/  IMAD.MOV.U32 R8, RZ, RZ, 0x1e1 ;  /* 0x000001e1ff087424 */ /* 0x000fe200078e00ff */
[----:B------:R-:W-:Y:S01]  /*1570*/  MOV R13, RZ ;  /* 0x000000ff000d7202 */ /* 0x000fe20000000f00 */
[----:B0-----:R-:W-:-:S07]  /*1580*/  IMAD.MOV.U32 R12, RZ, RZ, 0x1 ;  /* 0x00000001ff0c7424 */ /* 0x001fce00078e00ff */
[----:B------:R-:W-:-:S07]  /*1590*/  LEPC R20, `(.L_x_17) ;  /* 0x000000001014794e */ /* 0x000fce0000000000 */
[----:B-12--5:R-:W-:Y:S05]  /*15a0*/  CALL.ABS.NOINC R14 ;  /* 0x000000000e007343 */ /* 0x026fea0003c00000 */
.L_x_17:
[----:B------:R-:W-:-:S06]  /*15b0*/  ULOP3.LUT UR4, UR38, 0x1, URZ, 0xfc, !UPT ;  /* 0x0000000126047892 */ /* 0x000fcc000f8efc3f */
[----:B------:R-:W-:-:S05]  /*15c0*/  IMAD.U32 R0, RZ, RZ, UR4 ;  /* 0x00000004ff007e24 */ /* 0x000fca000f8e00ff */
[----:B------:R-:W-:-:S13]  /*15d0*/  ISETP.NE.AND P0, PT, R0, 0x3, PT ;  /* 0x000000030000780c */ /* 0x000fda0003f05270 */
[----:B------:R-:W-:Y:S05]  /*15e0*/  @!P0 BRA `(.L_x_18) ;  /* 0x0000000000048947 */ /* 0x000fea0003800000 */
[----:B------:R-:W-:Y:S01]  /*15f0*/  BPT.TRAP 0x1 ;  /* 0x000000040000795c */ /* 0x000fe20000300000 */
.L_x_18:
[----:B------:R-:W0:Y:S01]  /*1600*/  S2UR UR5, SR_CgaCtaId ;  /* 0x00000000000579c3 */ /* 0x000e220000008800 */
[----:B------:R-:W-:Y:S01]  /*1610*/  UMOV UR4, 0x400 ;  /* 0x0000040000047882 */ /* 0x000fe20000000000 */
[----:B---34-:R-:W-:Y:S01]  /*1620*/  IMAD.U32 R5, RZ, RZ, UR37 ;  /* 0x00000025ff057e24 */ /* 0x018fe2000f8e00ff */
[----:B--2---:R-:W-:-:S04]  /*1630*/  MOV R3, UR36 ;  /* 0x0000002400037c02 */ /* 0x004fc80008000f00 */
[----:B------:R-:W-:Y:S01]  /*1640*/  SHF.L.U32 R3, R3, 0x1f, RZ ;  /* 0x0000001f03037819 */ /* 0x000fe200000006ff */
[----:B0-----:R-:W-:-:S06]  /*1650*/  ULEA UR4, UR5, UR4, 0x18 ;  /* 0x0000000405047291 */ /* 0x001fcc000f8ec03f */
[----:B------:R-:W-:-:S04]  /*1660*/  IMAD.U32 R0, RZ, RZ, UR4 ;  /* 0x00000004ff007e24 */ /* 0x000fc8000f8e00ff */
[----:B------:R-:W-:-:S04]  /*1670*/  IMAD R4, R5, 0x8, R0 ;  /* 0x0000000805047824 */ /* 0x000fc800078e0200 */
[----:B------:R0:W1:Y:S01]  /*1680*/  SYNCS.PHASECHK.TRANS64.TRYWAIT P1, [R4+URZ], R3 ;  /* 0x00000003040075a7 */ /* 0x000062000802017f */
[----:B------:R-:W-:Y:S05]  /*1690*/  @!P0 BRA `(.L_x_19) ;  /* 0x0000000000048947 */ /* 0x000fea0003800000 */
[----:B------:R-:W-:Y:S01]  /*16a0*/  BPT.TRAP 0x1 ;  /* 0x000000040000795c */ /* 0x000fe20000300000 */
.L_x_19:
[----:B-1----:R-:W-:Y:S05]  /*16b0*/  @P1 BRA `(.L_x_20) ;  /* 0x0000000000081947 */ /* 0x002fea0003800000 */
[----:B------:R-:W1:Y:S02]  /*16c0*/  SYNCS.PHASECHK.TRANS64.TRYWAIT P1, [R4+URZ], R3 ;  /* 0x00000003040075a7 */ /* 0x000e64000802017f */
[----:B-1----:R-:W-:Y:S05]  /*16d0*/  @!P1 BRA `(.L_x_21) ;  /* 0x0000022000c09947 */ /* 0x002fea0003800000 */
.L_x_20:
[----:B------:R-:W-:-:S04]  /*16e0*/  UISETP.LT.AND UP0, UPT, UR43, 0x1, UPT ;  /* 0x000000012b00788c */ /* 0x000fc8000bf01270 */
[----:B------:R-:W-:-:S06]  /*16f0*/  USEL UR4, UR43, 0x1, UP0 ;  /* 0x000000012b047887 */ /* 0x000fcc0008000000 */
[----:B01----:R-:W-:Y:S01]  /*1700*/  MOV R3, UR4 ;  /* 0x0000000400037c02 */ /* 0x003fe20008000f00 */
[----:B------:R-:W-:Y:S05]  /*1710*/  WARPSYNC.ALL ;  /* 0x0000000000007948 */ /* 0x000fea0003800000 */
[----:B------:R-:W-:-:S04]  /*1720*/  IADD3 R3, -R3, UR43, RZ ;  /* 0x0000002b03037c10 */ /* 0x000fc8000fffe1ff */
[----:B------:R-:W-:Y:S02]  /*1730*/  ISETP.GE.AND P1, PT, R3, 0x1, PT ;  /* 0x000000010300780c */ /* 0x000fe40003f26270 */
[----:B------:R-:W-:Y:S01]  /*1740*/  R2UR UR4, R0 ;  /* 0x00000000000472ca */ /* 0x000fe200000e0000 */
[----:B------:R-:W-:Y:S01]  /*1750*/  WARPGROUP.ARRIVE ;  /* 0x00000000000079c5 */ /* 0x000fe20000000000 */
[----:B------:R-:W-:Y:S01]  /*1760*/  UMOV UR9, 0x40000040 ;  /* 0x4000004000097882 */ /* 0x000fe20000000000 */
[----:B------:R-:W-:Y:S01]  /*1770*/  UMOV UR11, 0x40000040 ;  /* 0x40000040000b7882 */ /* 0x000fe20000000000 */
[----:B------:R0:W-:Y:S01]  /*1780*/  STL [R1+0x2c8], R17 ;  /* 0x0002c81101007387 */ /* 0x0001e20000100800 */
[----:B------:R-:W-:Y:S01]  /*1790*/  UMOV UR15, UR11 ;  /* 0x0000000b000f7c82 */ /* 0x000fe20008000000 */
[----:B------:R-:W-:Y:S02]  /*17a0*/  UMOV UR13, 0x40000040 ;  /* 0x40000040000d7882 */ /* 0x000fe40000000000 */
[----:B-----5:R-:W-:Y:S04]  /*17b0*/  STL [R1+0x2c4], R16 ;  /* 0x0002c41001007387 */ /* 0x020fe80000100800 */
[----:B------:R-:W-:Y:S01]  /*17c0*/  STL [R1+0x2c0], R3 ;  /* 0x0002c00301007387 */ /* 0x000fe20000100800 */
[----:B------:R-:W-:-:S03]  /*17d0*/  UIADD3 UR4, UR4, 0x30100, URZ ;  /* 0x0003010004047890 */ /* 0x000fc6000fffe03f */
[----:B------:R1:W-:Y:S01]  /*17e0*/  STL [R1+0x2bc], R2 ;  /* 0x0002bc0201007387 */ /* 0x0003e20000100800 */
[----:B------:R-:W-:-:S03]  /*17f0*/  USHF.R.U32.HI UR4, URZ, 0x4, UR4 ;  /* 0x000000043f047899 */ /* 0x000fc60008011604 */
[----:B------:R2:W-:Y:S01]  /*1800*/  STL [R1+0x2cc], R0 ;  /* 0x0002cc0001007387 */ /* 0x0005e20000100800 */
[----:B------:R-:W-:Y:S02]  /*1810*/  ULOP3.LUT UR5, UR4, 0x3fff, URZ, 0xc0, !UPT ;  /* 0x00003fff04057892 */ /* 0x000fe4000f8ec03f */
[----:B------:R-:W-:Y:S02]  /*1820*/  ULOP3.LUT UR4, UR46, 0x10000, URZ, 0xfc, !UPT ;  /* 0x000100002e047892 */ /* 0x000fe4000f8efc3f */
[----:B------:R-:W-:Y:S02]  /*1830*/  ULOP3.LUT UR5, UR5, 0x10000, URZ, 0xfc, !UPT ;  /* 0x0001000005057892 */ /* 0x000fe4000f8efc3f */
[----:B------:R-:W-:Y:S02]  /*1840*/  ULEA UR8, UR37, UR4, 0xc ;  /* 0x0000000425087291 */ /* 0x000fe4000f8e603f */
[----:B------:R-:W-:Y:S02]  /*1850*/  ULEA UR6, UR37, UR5, 0xc ;  /* 0x0000000525067291 */ /* 0x000fe4000f8e603f */
[----:B------:R-:W-:-:S05]  /*1860*/  UIADD3 UR12, UR8, 0x400, URZ ;  /* 0x00000400080c7890 */ /* 0x000fca000fffe03f */
[----:B------:R-:W-:Y:S02]  /*1870*/  UMOV UR10, UR6 ;  /* 0x00000006000a7c82 */ /* 0x000fe40008000000 */
[----:B------:R-:W-:Y:S01]  /*1880*/  HGMMA.64x256x16.F32 R24, gdesc[UR8], RZ, !UPT, gsb0 ;  /* 0x03e00000081879f0 */ /* 0x000fe2000c0008ff */
[----:B------:R-:W-:Y:S02]  /*1890*/  UMOV UR14, UR10 ;  /* 0x0000000a000e7c82 */ /* 0x000fe40008000000 */
[----:B------:R-:W-:Y:S02]  /*18a0*/  WARPGROUP.DEPBAR.LE gsb0, 0x0 ;  /* 0x00008000000079c5 */ /* 0x000fe40000010000 */
[----:B------:R-:W-:Y:S01]  /*18b0*/  STL.64 [R1], R24 ;  /* 0x0000001801007387 */ /* 0x000fe20000100a00 */
[----:B------:R-:W-:Y:S01]  /*18c0*/  IMAD.MOV.U32 R235, RZ, RZ, R46 ;  /* 0x000000ffffeb7224 */ /* 0x000fe200078e002e */
[----:B------:R-:W-:Y:S01]  /*18d0*/  MOV R233, R48 ;  /* 0x0000003000e97202 */ /* 0x000fe20000000f00 */
[----:B------:R-:W-:Y:S01]  /*18e0*/  IMAD.MOV.U32 R234, RZ, RZ, R47 ;  /* 0x000000ffffea7224 */ /* 0x000fe200078e002f */
[----:B------:R-:W-:Y:S01]  /*18f0*/  STL.64 [R1+0x8], R26 ;  /* 0x0000081a01007387 */ /* 0x000fe20000100a00 */
        /* <DEDUP_REMOVED lines=73> */
[----:B0-----:R-:W-:Y:S01]  /*1d90*/  MOV R17, R135 ;  /* 0x0000008700117202 */ /* 0x001fe20000000f00 */
        /* <DEDUP_REMOVED lines=9> */
[----:B-1----:R-:W-:Y:S01]  /*1e30*/  MOV R2, R150 ;  /* 0x0000009600027202 */ /* 0x002fe20000000f00 */
[----:B------:R-:W-:Y:S01]  /*1e40*/  IMAD.MOV.U32 R196, RZ, RZ, R112 ;  /* 0x000000ffffc47224 */ /* 0x000fe200078e0070 */
[----:B------:R0:W-:Y:S01]  /*1e50*/  STL.64 [R1+0x50], R44 ;  /* 0x0000502c01007387 */ /* 0x0001e20000100a00 */
[----:B------:R-:W-:-:S02]  /*1e60*/  IMAD.MOV.U32 R197, RZ, RZ, R113 ;  /* 0x000000ffffc57224 */ /* 0x000fc400078e0071 */
[----:B------:R-:W-:Y:S01]  /*1e70*/  IMAD.MOV.U32 R199, RZ, RZ, R115 ;  /* 0x000000ffffc77224 */ /* 0x000fe200078e0073 */
[----:B------:R-:W-:Y:S01]  /*1e80*/  STL [R1+0xaf0], R152 ;  /* 0x000af09801007387 */ /* 0x000fe20000100800 */
[----:B------:R-:W-:Y:S02]  /*1e90*/  IMAD.MOV.U32 R200, RZ, RZ, R116 ;  /* 0x000000ffffc87224 */ /* 0x000fe400078e0074 */
[----:B------:R-:W-:Y:S02]  /*1ea0*/  IMAD.MOV.U32 R202, RZ, RZ, R118 ;  /* 0x000000ffffca7224 */ /* 0x000fe400078e0076 */
[----:B------:R-:W-:Y:S02]  /*1eb0*/  IMAD.MOV.U32 R203, RZ, RZ, R119 ;  /* 0x000000ffffcb7224 */ /* 0x000fe400078e0077 */
[----:B------:R-:W-:Y:S02]  /*1ec0*/  IMAD.MOV.U32 R205, RZ, RZ, R121 ;  /* 0x000000ffffcd7224 */ /* 0x000fe400078e0079 */
[----:B------:R-:W-:-:S02]  /*1ed0*/  IMAD.MOV.U32 R206, RZ, RZ, R122 ;  /* 0x000000ffffce7224 */ /* 0x000fc400078e007a */
[----:B------:R-:W-:Y:S02]  /*1ee0*/  IMAD.MOV.U32 R208, RZ, RZ, R124 ;  /* 0x000000ffffd07224 */ /* 0x000fe400078e007c */
        /* <DEDUP_REMOVED lines=17> */
[----:B--2---:R-:W-:Y:S02]  /*2000*/  IMAD.MOV.U32 R0, RZ, RZ, R151 ;  /* 0x000000ffff007224 */ /* 0x004fe400078e0097 */
[----:B0-----:R-:W-:-:S06]  /*2010*/  WARPGROUP.ARRIVE ;  /* 0x00000000000079c5 */ /* 0x001fcc0000000000 */
[----:B------:R-:W-:Y:S03]  /*2020*/  HGMMA.64x256x16.F32 R24, gdesc[UR12], RZ, !UPT, gsb0 ;  /* 0x03e000000c1879f0 */ /* 0x000fe6000c0008ff */
[----:B------:R-:W-:Y:S02]  /*2030*/  WARPGROUP.DEPBAR.LE gsb0, 0x0 ;  /* 0x00008000000079c5 */ /* 0x000fe40000010000 */
[----:B------:R-:W-:Y:S04]  /*2040*/  STL.64 [R1+0xae8], R150 ;  /* 0x000ae89601007387 */ /* 0x000fe80000100a00 */
        /* <DEDUP_REMOVED lines=20> */
[----:B------:R0:W-:Y:S04]  /*2190*/  STL.64 [R1+0xa40], R108 ;  /* 0x000a406c01007387 */ /* 0x0001e80000100a00 */
[----:B0-----:R-:W2:Y:S04]  /*21a0*/  LDL.LU R108, [R1] ;  /* 0x00000000016c7983 */ /* 0x001ea80000300800 */
[----:B------:R-:W2:Y:S04]  /*21b0*/  LDL.LU R109, [R1+0x4] ;  /* 0x00000400016d7983 */ /* 0x000ea80000300800 */
        /* <DEDUP_REMOVED lines=19> */
[----:B------:R-:W2:Y:S01]  /*22f0*/  LDL.LU R129, [R1+0x54] ;  /* 0x0000540001817983 */ /* 0x000ea20000300800 */
        /* <DEDUP_REMOVED lines=31> */
[----:B------:R-:W-:Y:S01]  /*24f0*/  UIADD3 UR12, UR8, 0x2, URZ ;  /* 0x00000002080c7890 */ /* 0x000fe2000fffe03f */
[----:B------:R-:W-:Y:S01]  /*2500*/  IMAD.MOV.U32 R214, RZ, RZ, R22 ;  /* 0x000000ffffd67224 */ /* 0x000fe200078e0016 */
[----:B------:R-:W-:Y:S01]  /*2510*/  UIADD3 UR14, UR6, 0x2, URZ ;  /* 0x00000002060e7890 */ /* 0x000fe2000fffe03f */
[----:B------:R-:W-:Y:S01]  /*2520*/  IMAD.MOV.U32 R216, RZ, RZ, R20 ;  /* 0x000000ffffd87224 */ /* 0x000fe200078e0014 */
[----:B------:R-:W-:Y:S01]  /*2530*/  UMOV UR13, 0x40000040 ;  /* 0x40000040000d7882 */ /* 0x000fe20000000000 */
[----:B------:R-:W-:Y:S01]  /*2540*/  IMAD.MOV.U32 R217, RZ, RZ, R19 ;  /* 0x000000ffffd97224 */ /* 0x000fe200078e0013 */
[----:B------:R-:W-:Y:S01]  /*2550*/  UMOV UR15, 0x40000040 ;  /* 0x40000040000f7882 */ /* 0x000fe20000000000 */
        /* <DEDUP_REMOVED lines=11> */
[----:B------:R-:W-:-:S06]  /*2610*/  IMAD.MOV.U32 R235, RZ, RZ, R0 ;  /* 0x000000ffffeb7224 */ /* 0x000fcc00078e0000 */
[----:B--2---:R-:W-:-:S06]  /*2620*/  WARPGROUP.ARRIVE ;  /* 0x00000000000079c5 */ /* 0x004fcc0000000000 */
[----:B------:R-:W-:Y:S03]  /*2630*/  HGMMA.64x256x16.F32 R108, gdesc[UR12], R108, gsb0 ;  /* 0x03e000000c6c79f0 */ /* 0x000fe6000800086c */
[----:B------:R-:W-:Y:S02]  /*2640*/  WARPGROUP.DEPBAR.LE gsb0, 0x0 ;  /* 0x00008000000079c5 */ /* 0x000fe40000010000 */
[----:B------:R-:W-:Y:S04]  /*2650*/  STL.64 [R1], R108 ;  /* 0x0000006c01007387 */ /* 0x000fe80000100a00 */
        /* <DEDUP_REMOVED lines=63> */
[----:B0-----:R-:W2:Y:S04]  /*2a50*/  LDL.LU R152, [R1+0xaf0] ;  /* 0x000af00001987983 */ /* 0x001ea80000300800 */
[----:B------:R-:W3:Y:S04]  /*2a60*/  LDL.LU.64 R150, [R1+0xae8] ;  /* 0x000ae80001967983 */ /* 0x000ee80000300a00 */
        /* <DEDUP_REMOVED lines=20> */
[----:B------:R-:W3:Y:S01]  /*2bb0*/  LDL.LU.64 R108, [R1+0xa40] ;  /* 0x000a4000016c7983 */ /* 0x000ee20000300a00 */
[----:B------:R-:W-:Y:S01]  /*2bc0*/  UIADD3 UR12, UR8, 0x402, URZ ;  /* 0x00000402080c7890 */ /* 0x000fe2000fffe03f */
[----:B------:R-:W-:Y:S01]  /*2bd0*/  UMOV UR13, 0x40000040 ;  /* 0x40000040000d7882 */ /* 0x000fe20000000000 */
[----:B---3--:R-:W-:-:S07]  /*2be0*/  WARPGROUP.ARRIVE ;  /* 0x00000000000079c5 */ /* 0x008fce0000000000 */
[----:B------:R-:W-:Y:S03]  /*2bf0*/  HGMMA.64x256x16.F32 R24, gdesc[UR12], R24, gsb0 ;  /* 0x03e000000c1879f0 */ /* 0x000fe60008000818 */
        /* <DEDUP_REMOVED lines=65> */
[----:B0-----:R-:W3:Y:S04]  /*3010*/  LDL.LU.64 R24, [R1] ;  /* 0x0000000001187983 */ /* 0x001ee80000300a00 */
        /* <DEDUP_REMOVED lines=63> */
[----:B------:R-:W-:-:S02]  /*3410*/  UIADD3 UR12, UR8, 0x4, URZ ;  /* 0x00000004080c7890 */ /* 0x000fc4000fffe03f */
[----:B------:R-:W-:Y:S01]  /*3420*/  UIADD3 UR14, UR6, 0x4, URZ ;  /* 0x00000004060e7890 */ /* 0x000fe2000fffe03f */
[----:B------:R-:W-:Y:S01]  /*3430*/  UMOV UR13, 0x40000040 ;  /* 0x40000040000d7882 */ /* 0x000fe20000000000 */
[----:B------:R-:W-:Y:S01]  /*3440*/  UMOV UR15, 0x40000040 ;  /* 0x40000040000f7882 */ /* 0x000fe20000000000 */
[----:B---3--:R-:W-:-:S06]  /*3450*/  WARPGROUP.ARRIVE ;  /* 0x00000000000079c5 */ /* 0x008fcc0000000000 */
[----:B------:R-:W-:Y:S03]  /*3460*/  HGMMA.64x256x16.F32 R24, gdesc[UR12], R24, gsb0 ;  /* 0x03e000000c1879f0 */ /* 0x000fe60008000818 */
[----:B------:R-:W-:Y:S02]  /*3470*/  WARPGROUP.DEPBAR.LE gsb0, 0x0 ;  /* 0x00008000000079c5 */ /* 0x000fe40000010000 */
[----:B------:R-:W-:Y:S01]  /*3480*/  STL.64 [R1], R24 ;  /* 0x0000001801007387 */ /* 0x000fe20000100a00 */
[----:B------:R-:W-:Y:S01]  /*3490*/  IMAD.MOV.U32 R2, RZ, RZ, R150 ;  /* 0x000000ffff027224 */ /* 0x000fe200078e0096 */
[----:B------:R-:W-:Y:S01]  /*34a0*/  MOV R0, R151 ;  /* 0x0000009700007202 */ /* 0x000fe20000000f00 */
[----:B------:R-:W-:Y:S01]  /*34b0*/  IMAD.MOV.U32 R3, RZ, RZ, R149 ;  /* 0x000000ffff037224 */ /* 0x000fe200078e0095 */
[----:B------:R-:W-:Y:S01]  /*34c0*/  STL.64 [R1+0x8], R26 ;  /* 0x0000081a01007387 */ /* 0x000fe20000100a00 */
[----:B------:R-:W-:Y:S01]  /*34d0*/  MOV R4, R148 ;  /* 0x0000009400047202 */ /* 0x000fe20000000f00 */
[----:B------:R-:W-:Y:S01]  /*34e0*/  IMAD.MOV.U32 R6, RZ, RZ, R146 ;  /* 0x000000ffff067224 */ /* 0x000fe200078e0092 */
[----:B------:R-:W-:Y:S01]  /*34f0*/  MOV R7, R145 ;  /* 0x0000009100077202 */ /* 0x000fe20000000f00 */
        /* <DEDUP_REMOVED lines=32> */
[----:B------:R0:W-:Y:S01]  /*3700*/  STL.64 [R1+0x50], R44 ;  /* 0x0000502c01007387 */ /* 0x0001e20000100a00 */
[----:B------:R-:W-:Y:S01]  /*3710*/  IMAD.MOV.U32 R207, RZ, RZ, R123 ;  /* 0x000000ffffcf7224 */ /* 0x000fe200078e007b */
[----:B------:R-:W-:Y:S01]  /*3720*/  MOV R202, R118 ;  /* 0x0000007600ca7202 */ /* 0x000fe20000000f00 */
[----:B------:R-:W-:Y:S01]  /*3730*/  IMAD.MOV.U32 R204, RZ, RZ, R120 ;  /* 0x000000ffffcc7224 */ /* 0x000fe200078e0078 */
[----:B------:R-:W3:Y:S01]  /*3740*/  LDL.LU.64 R150, [R1+0xa38] ;  /* 0x000a380001967983 */ /* 0x000ee20000300a00 */
        /* <DEDUP_REMOVED lines=96> */
[----:B------:R-:W-:-:S03]  /*3d50*/  IMAD.MOV.U32 R234, RZ, RZ, R47 ;  /* 0x000000ffffea7224 */ /* 0x000fc600078e002f */
        /* <DEDUP_REMOVED lines=28> */
[----:B0-----:R-:W3:Y:S04]  /*3f20*/  LDL.LU.64 R44, [R1+0x890] ;  /* 0x00089000012c7983 */ /* 0x001ee80000300a00 */
        /* <DEDUP_REMOVED lines=11> */
[----:B------:R-:W-:-:S02]  /*3fe0*/  UMOV UR13, 0x40000040 ;  /* 0x40000040000d7882 */ /* 0x000fc40000000000 */
[----:B--2---:R-:W-:Y:S01]  /*3ff0*/  STL [R1+0x838], R152 ;  /* 0x0008389801007387 */ /* 0x004fe20000100800 */
[----:B---3--:R-:W-:-:S06]  /*4000*/  WARPGROUP.ARRIVE ;  /* 0x00000000000079c5 */ /* 0x008fcc0000000000 */
        /* <DEDUP_REMOVED lines=74> */
[----:B------:R-:W-:-:S02]  /*44b0*/  IMAD.MOV.U32 R151, RZ, RZ, R214 ;  /* 0x000000ffff977224 */ /* 0x000fc400078e00d6 */
[----:B------:R-:W-:Y:S01]  /*44c0*/  IMAD.MOV.U32 R152, RZ, RZ, R213 ;  /* 0x000000ffff987224 */ /* 0x000fe200078e00d5 */
[----:B------:R-:W-:Y:S01]  /*44d0*/  MOV R213, R23 ;  /* 0x0000001700d57202 */ /* 0x000fe20000000f00 */
        /* <DEDUP_REMOVED lines=14> */
[----:B------:R-:W-:Y:S01]  /*45c0*/  IMAD.MOV.U32 R235, RZ, RZ, R0 ;  /* 0x000000ffffeb7224 */ /* 0x000fe200078e0000 */
[----:B------:R-:W-:Y:S02]  /*45d0*/  UIADD3 UR12, UR8, 0x6, URZ ;  /* 0x00000006080c7890 */ /* 0x000fe4000fffe03f */
[----:B------:R-:W-:Y:S01]  /*45e0*/  UIADD3 UR14, UR6, 0x6, URZ ;  /* 0x00000006060e7890 */ /* 0x000fe2000fffe03f */
[----:B------:R-:W-:Y:S01]  /*45f0*/  UMOV UR13, 0x40000040 ;  /* 0x40000040000d7882 */ /* 0x000fe20000000000 */
[----:B------:R-:W-:Y:S01]  /*4600*/  UMOV UR15, 0x40000040 ;  /* 0x40000040000f7882 */ /* 0x000fe20000000000 */
        /* <DEDUP_REMOVED lines=236> */
[----:B------:R-:W-:Y:S01]  /*54d0*/  STL.64 [R1+0x30], R36 ;  /* 0x0000302401007387 */ /* 0x000fe20000100a00 */
[----:B------:R-:W-:-:S03]  /*54e0*/  IMAD.MOV.U32 R2, RZ, RZ, R150 ;  /* 0x000000ffff027224 */ /* 0x000fc600078e0096 */
[----:B------:R-:W-:Y:S01]  /*54f0*/  STL.64 [R1+0x38], R38 ;  /* 0x0000382601007387 */ /* 0x000fe20000100a00 */
[----:B------:R-:W-:-:S03]  /*5500*/  IMAD.MOV.U32 R0, RZ, RZ, R151 ;  /* 0x000000ffff007224 */ /* 0x000fc600078e0097 */
[----:B------:R-:W-:Y:S01]  /*5510*/  STL.64 [R1+0x40], R40 ;  /* 0x0000402801007387 */ /* 0x000fe20000100a00 */
[----:B------:R-:W-:Y:S01]  /*5520*/  IMAD.MOV.U32 R4, RZ, RZ, R148 ;  /* 0x000000ffff047224 */ /* 0x000fe200078e0094 */
[----:B------:R-:W-:Y:S02]  /*5530*/  MOV R3, R149 ;  /* 0x0000009500037202 */ /* 0x000fe40000000f00 */
[----:B------:R-:W-:Y:S01]  /*5540*/  STL.64 [R1+0x48], R42 ;  /* 0x0000482a01007387 */ /* 0x000fe20000100a00 */
[----:B------:R-:W-:Y:S01]  /*5550*/  MOV R6, R146 ;  /* 0x0000009200067202 */ /* 0x000fe20000000f00 */
[----:B------:R-:W-:Y:S02]  /*5560*/  IMAD.MOV.U32 R5, RZ, RZ, R147 ;  /* 0x000000ffff057224 */ /* 0x000fe400078e0093 */
[----:B------:R0:W-:Y:S01]  /*5570*/  STL.64 [R1+0x50], R44 ;  /* 0x0000502c01007387 */ /* 0x0001e20000100a00 */
[----:B------:R-:W-:-:S03]  /*5580*/  IMAD.MOV.U32 R8, RZ, RZ, R144 ;  /* 0x000000ffff087224 */ /* 0x000fc600078e0090 */
[----:B------:R-:W3:Y:S01]  /*5590*/  LDL.LU.64 R150, [R1+0x780] ;  /* 0x0007800001967983 */ /* 0x000ee20000300a00 */
[----:B------:R-:W-:Y:S01]  /*55a0*/  IMAD.MOV.U32 R7, RZ, RZ, R145 ;  /* 0x000000ffff077224 */ /* 0x000fe200078e0091 */
[----:B------:R-:W-:Y:S02]  /*55b0*/  MOV R9, R143 ;  /* 0x0000008f00097202 */ /* 0x000fe40000000f00 */
[----:B------:R-:W3:Y:S01]  /*55c0*/  LDL.LU.64 R148, [R1+0x778] ;  /* 0x0007780001947983 */ /* 0x000ee20000300a00 */
[----:B------:R-:W-:Y:S01]  /*55d0*/  IMAD.MOV.U32 R10, RZ, RZ, R142 ;  /* 0x000000ffff0a7224 */ /* 0x000fe200078e008e */
[----:B------:R-:W-:Y:S02]  /*55e0*/  MOV R12, R140 ;  /* 0x0000008c000c7202 */ /* 0x000fe40000000f00 */
[----:B------:R-:W3:Y:S01]  /*55f0*/  LDL.LU.64 R146, [R1+0x770] ;  /* 0x0007700001927983 */ /* 0x000ee20000300a00 */
[----:B------:R-:W-:-:S03]  /*5600*/  IMAD.MOV.U32 R11, RZ, RZ, R141 ;  /* 0x000000ffff0b7224 */ /* 0x000fc600078e008d */
[----:B------:R-:W3:Y:S01]  /*5610*/  LDL.LU.64 R144, [R1+0x768] ;  /* 0x0007680001907983 */ /* 0x000ee20000300a00 */
[----:B------:R-:W-:Y:S01]  /*5620*/  IMAD.MOV.U32 R14, RZ, RZ, R138 ;  /* 0x000000ffff0e7224 */ /* 0x000fe200078e008a */
[----:B------:R-:W-:Y:S01]  /*5630*/  MOV R15, R137 ;  /* 0x00000089000f7202 */ /* 0x000fe20000000f00 */
[----:B------:R-:W-:Y:S01]  /*5640*/  IMAD.MOV.U32 R13, RZ, RZ, R139 ;  /* 0x000000ffff0d7224 */ /* 0x000fe200078e008b */
        /* <DEDUP_REMOVED lines=488> */
[----:B------:R-:W-:-:S03]  /*74d0*/  MOV R5, R150 ;  /* 0x0000009600057202 */ /* 0x000fc60000000f00 */
[----:B------:R-:W-:Y:S01]  /*74e0*/  STL.64 [R1+0x38], R38 ;  /* 0x0000382601007387 */ /* 0x000fe20000100a00 */
[----:B------:R-:W-:-:S03]  /*74f0*/  IMAD.MOV.U32 R4, RZ, RZ, R151 ;  /* 0x000000ffff047224 */ /* 0x000fc600078e0097 */
[----:B------:R-:W-:Y:S01]  /*7500*/  STL.64 [R1+0x40], R40 ;  /* 0x0000402801007387 */ /* 0x000fe20000100a00 */
[----:B------:R-:W-:-:S03]  /*7510*/  IMAD.MOV.U32 R7, RZ, RZ, R148 ;  /* 0x000000ffff077224 */ /* 0x000fc600078e0094 */
[----:B------:R-:W-:Y:S01]  /*7520*/  STL.64 [R1+0x48], R42 ;  /* 0x0000482a01007387 */ /* 0x000fe20000100a00 */
[----:B------:R-:W-:Y:S01]  /*7530*/  IMAD.MOV.U32 R6, RZ, RZ, R149 ;  /* 0x000000ffff067224 */ /* 0x000fe200078e0095 */
[----:B------:R-:W-:Y:S02]  /*7540*/  MOV R8, R147 ;  /* 0x0000009300087202 */ /* 0x000fe40000000f00 */
[----:B------:R0:W-:Y:S01]  /*7550*/  STL.64 [R1+0x50], R44 ;  /* 0x0000502c01007387 */ /* 0x0001e20000100a00 */
        /* <DEDUP_REMOVED lines=149> */
[----:B------:R-:W-:Y:S02]  /*7eb0*/  IMAD.MOV.U32 R0, RZ, RZ, R46 ;  /* 0x000000ffff007224 */ /* 0x000fe400078e002e */
[----:B------:R-:W-:Y:S01]  /*7ec0*/  IMAD.MOV.U32 R17, RZ, RZ, R47 ;  /* 0x000000ffff117224 */ /* 0x000fe200078e002f */
        /* <DEDUP_REMOVED lines=100> */
[----:B------:R-:W-:Y:S01]  /*8510*/  IMAD.MOV.U32 R222, RZ, RZ, R19 ;  /* 0x000000ffffde7224 */ /* 0x000fe200078e0013 */
[----:B------:R0:W5:Y:S01]  /*8520*/  LDL.LU R0, [R1+0x2cc] ;  /* 0x0002cc0001007983 */ /* 0x0001620000300800 */
[----:B------:R-:W-:-:S02]  /*8530*/  IMAD.MOV.U32 R224, RZ, RZ, R15 ;  /* 0x000000ffffe07224 */ /* 0x000fc400078e000f */
[----:B------:R-:W-:Y:S01]  /*8540*/  IMAD.MOV.U32 R225, RZ, RZ, R14 ;  /* 0x000000ffffe17224 */ /* 0x000fe200078e000e */
[----:B------:R0:W5:Y:S01]  /*8550*/  LDL.LU R17, [R1+0x2c8] ;  /* 0x0002c80001117983 */ /* 0x0001620000300800 */
[----:B------:R-:W-:Y:S02]  /*8560*/  IMAD.MOV.U32 R227, RZ, RZ, R12 ;  /* 0x000000ffffe37224 */ /* 0x000fe400078e000c */
[----:B------:R-:W-:Y:S01]  /*8570*/  IMAD.MOV.U32 R228, RZ, RZ, R11 ;  /* 0x000000ffffe47224 */ /* 0x000fe200078e000b */
[----:B------:R0:W5:Y:S01]  /*8580*/  LDL.LU R16, [R1+0x2c4] ;  /* 0x0002c40001107983 */ /* 0x0001620000300800 */
[----:B------:R-:W-:Y:S02]  /*8590*/  IMAD.MOV.U32 R230, RZ, RZ, R9 ;  /* 0x000000ffffe67224 */ /* 0x000fe400078e0009 */
[----:B------:R-:W-:Y:S01]  /*85a0*/  IMAD.MOV.U32 R231, RZ, RZ, R8 ;  /* 0x000000ffffe77224 */ /* 0x000fe200078e0008 */
[----:B------:R0:W5:Y:S01]  /*85b0*/  LDL.LU R3, [R1+0x2c0] ;  /* 0x0002c00001037983 */ /* 0x0001620000300800 */
[----:B------:R-:W-:-:S02]  /*85c0*/  IMAD.MOV.U32 R233, RZ, RZ, R6 ;  /* 0x000000ffffe97224 */ /* 0x000fc400078e0006 */
[----:B------:R-:W-:Y:S01]  /*85d0*/  IMAD.MOV.U32 R234, RZ, RZ, R5 ;  /* 0x000000ffffea7224 */ /* 0x000fe200078e0005 */
[----:B------:R0:W5:Y:S05]  /*85e0*/  LDL.LU R2, [R1+0x2bc] ;  /* 0x0002bc0001027983 */ /* 0x00016a0000300800 */
        /* <DEDUP_REMOVED lines=67> */
[----:B-1----:R0:W5:Y:S04]  /*8a20*/  LDL.LU R152, [R1+0x2b8] ;  /* 0x0002b80001987983 */ /* 0x0021680000300800 */
[----:B------:R-:W2:Y:S04]  /*8a30*/  LDL.LU.64 R150, [R1+0x2b0] ;  /* 0x0002b00001967983 */ /* 0x000ea80000300a00 */
        /* <DEDUP_REMOVED lines=20> */
[----:B------:R-:W2:Y:S01]  /*8b80*/  LDL.LU.64 R108, [R1+0x208] ;  /* 0x00020800016c7983 */ /* 0x000ea20000300a00 */
[----:B------:R-:W-:Y:S01]  /*8b90*/  UIADD3 UR12, UR8, 0xc06, URZ ;  /* 0x00000c06080c7890 */ /* 0x000fe2000fffe03f */
[----:B------:R-:W-:Y:S01]  /*8ba0*/  UMOV UR13, 0x40000040 ;  /* 0x40000040000d7882 */ /* 0x000fe20000000000 */
[----:B--2---:R-:W-:-:S07]  /*8bb0*/  WARPGROUP.ARRIVE ;  /* 0x00000000000079c5 */ /* 0x004fce0000000000 */
[----:B------:R-:W-:Y:S03]  /*8bc0*/  HGMMA.64x256x16.F32 R24, gdesc[UR12], R24, gsb0 ;  /* 0x03e000000c1879f0 */ /* 0x000fe60008000818 */
[----:B------:R-:W-:Y:S02]  /*8bd0*/  WARPGROUP.DEPBAR.LE gsb0, 0x0 ;  /* 0x00008000000079c5 */ /* 0x000fe40000010000 */
[----:B0-----:R-:W-:Y:S05]  /*8be0*/  @!P1 BRA `(.L_x_22) ;  /* 0x0000008000c89947 */ /* 0x001fea0003800000 */
[----:B------:R-:W-:Y:S01]  /*8bf0*/  UIADD3 UR6, UR37, 0x1, URZ ;  /* 0x0000000125067890 */ /* 0x000fe2000fffe03f */
[----:B-----5:R-:W-:Y:S01]  /*8c00*/  R2UR UR9, R3 ;  /* 0x00000000030972ca */ /* 0x020fe200000e0000 */
[----:B------:R-:W-:Y:S02]  /*8c10*/  UMOV UR8, UR37 ;  /* 0x0000002500087c82 */ /* 0x000fe40008000000 */
[----:B------:R-:W-:-:S04]  /*8c20*/  UISETP.NE.AND UP0, UPT, UR6, 0x3, UPT ;  /* 0x000000030600788c */ /* 0x000fc8000bf05270 */
[----:B------:R-:W-:Y:S02]  /*8c30*/  USEL UR7, URZ, 0x1, UP0 ;  /* 0x000000013f077887 */ /* 0x000fe40008000000 */
[----:B------:R-:W-:Y:S02]  /*8c40*/  USEL UR6, UR6, URZ, UP0 ;  /* 0x0000003f06067287 */ /* 0x000fe40008000000 */
[----:B------:R-:W-:-:S12]  /*8c50*/  ULOP3.LUT UR7, UR36, UR7, URZ, 0x3c, !UPT ;  /* 0x0000000724077292 */ /* 0x000fd8000f8e3c3f */
.L_x_29:
[----:B------:R-:W-:Y:S05]  /*8c60*/  @!P0 BRA `(.L_x_23) ;  /* 0x0000000000048947 */ /* 0x000fea0003800000 */
[----:B------:R-:W-:Y:S01]  /*8c70*/  BPT.TRAP 0x1 ;  /* 0x000000040000795c */ /* 0x000fe20000300000 */
.L_x_23:
[----:B------:R-:W0:Y:S01]  /*8c80*/  S2UR UR11, SR_CgaCtaId ;  /* 0x00000000000b79c3 */ /* 0x000e220000008800 */
[----:B------:R-:W-:Y:S01]  /*8c90*/  UMOV UR10, 0x400 ;  /* 0x00000400000a7882 */ /* 0x000fe20000000000 */
[----:B------:R-:W-:Y:S02]  /*8ca0*/  IMAD.U32 R4, RZ, RZ, UR7 ;  /* 0x00000007ff047e24 */ /* 0x000fe4000f8e00ff */
[----:B------:R-:W-:-:S03]  /*8cb0*/  IMAD.U32 R3, RZ, RZ, UR6 ;  /* 0x00000006ff037e24 */ /* 0x000fc6000f8e00ff */
[----:B------:R-:W-:Y:S01]  /*8cc0*/  SHF.L.U32 R4, R4, 0x1f, RZ ;  /* 0x0000001f04047819 */ /* 0x000fe200000006ff */
[----:B0-----:R-:W-:-:S06]  /*8cd0*/  ULEA UR10, UR11, UR10, 0x18 ;  /* 0x0000000a0b0a7291 */ /* 0x001fcc000f8ec03f */
[----:B------:R-:W-:-:S05]  /*8ce0*/  MOV R0, UR10 ;  /* 0x0000000a00007c02 */ /* 0x000fca0008000f00 */
[----:B------:R-:W-:-:S04]  /*8cf0*/  IMAD R3, R3, 0x8, R0 ;  /* 0x0000000803037824 */ /* 0x000fc800078e0200 */
[----:B------:R0:W1:Y:S01]  /*8d00*/  SYNCS.PHASECHK.TRANS64.TRYWAIT P1, [R3+URZ], R4 ;  /* 0x00000004030075a7 */ /* 0x000062000802017f */
[----:B------:R-:W-:Y:S05]  /*8d10*/  @!P0 BRA `(.L_x_24) ;  /* 0x0000000000048947 */ /* 0x000fea0003800000 */
[----:B------:R-:W-:Y:S01]  /*8d20*/  BPT.TRAP 0x1 ;  /* 0x000000040000795c */ /* 0x000fe20000300000 */
.L_x_24:
[----:B-1----:R-:W-:Y:S05]  /*8d30*/  @P1 BRA `(.L_x_25) ;  /* 0x0000000000081947 */ /* 0x002fea0003800000 */
[----:B------:R-:W1:Y:S02]  /*8d40*/  SYNCS.PHASECHK.TRANS64.TRYWAIT P1, [R3+URZ], R4 ;  /* 0x00000004030075a7 */ /* 0x000e64000802017f */
[----:B-1----:R-:W-:Y:S05]  /*8d50*/  @!P1 BRA `(.L_x_26) ;  /* 0x000001ac00349947 */ /* 0x002fea0003800000 */
.L_x_25:
        /* <DEDUP_REMOVED lines=64> */
[----:B--2---:R-:W2:Y:S04]  /*9160*/  LDL.LU.64 R24, [R1] ;  /* 0x0000000001187983 */ /* 0x004ea80000300a00 */
        /* <DEDUP_REMOVED lines=63> */
[----:B------:R-:W-:-:S02]  /*9560*/  ULEA UR10, UR6, UR4, 0xc ;  /* 0x00000004060a7291 */ /* 0x000fc4000f8e603f */
[----:B------:R-:W-:Y:S01]  /*9570*/  ULEA UR11, UR6, UR5, 0xc ;  /* 0x00000005060b7291 */ /* 0x000fe2000f8e603f */
[----:B------:R-:W-:Y:S01]  /*9580*/  STL [R1+0x2c8], R17 ;  /* 0x0002c81101007387 */ /* 0x000fe20000100800 */
[----:B------:R-:W-:Y:S01]  /*9590*/  UMOV UR13, 0x40000040 ;  /* 0x40000040000d7882 */ /* 0x000fe20000000000 */
[----:B------:R-:W-:Y:S02]  /*95a0*/  UMOV UR15, 0x40000040 ;  /* 0x40000040000f7882 */ /* 0x000fe40000000000 */
[----:B------:R-:W-:Y:S01]  /*95b0*/  UMOV UR12, UR10 ;  /* 0x0000000a000c7c82 */ /* 0x000fe20008000000 */
[----:B------:R-:W-:Y:S01]  /*95c0*/  STL [R1+0x2c4], R16 ;  /* 0x0002c41001007387 */ /* 0x000fe20000100800 */
[----:B------:R-:W-:-:S03]  /*95d0*/  UMOV UR14, UR11 ;  /* 0x0000000b000e7c82 */ /* 0x000fc60008000000 */
[----:B------:R3:W-:Y:S04]  /*95e0*/  STL [R1+0x2c0], R2 ;  /* 0x0002c00201007387 */ /* 0x0007e80000100800 */
[----:B------:R4:W-:Y:S01]  /*95f0*/  STL [R1+0x2bc], R0 ;  /* 0x0002bc0001007387 */ /* 0x0009e20000100800 */
[----:B--2---:R-:W-:-:S06]  /*9600*/  WARPGROUP.ARRIVE ;  /* 0x00000000000079c5 */ /* 0x004fcc0000000000 */
[----:B------:R-:W-:Y:S03]  /*9610*/  HGMMA.64x256x16.F32 R24, gdesc[UR12], R24, gsb0 ;  /* 0x03e000000c1879f0 */ /* 0x000fe60008000818 */
[----:B------:R-:W-:Y:S02]  /*9620*/  WARPGROUP.DEPBAR.LE gsb0, 0x0 ;  /* 0x00008000000079c5 */ /* 0x000fe40000010000 */
[----:B------:R-:W-:Y:S01]  /*9630*/  STL.64 [R1], R24 ;  /* 0x0000001801007387 */ /* 0x000fe20000100a00 */
[----:B---3--:R-:W-:Y:S01]  /*9640*/  IMAD.MOV.U32 R2, RZ, RZ, R150 ;  /* 0x000000ffff027224 */ /* 0x008fe200078e0096 */
[----:B01----:R-:W-:Y:S01]  /*9650*/  MOV R3, R149 ;  /* 0x0000009500037202 */ /* 0x003fe20000000f00 */
[----:B----4-:R-:W-:Y:S01]  /*9660*/  IMAD.MOV.U32 R0, RZ, RZ, R151 ;  /* 0x000000ffff007224 */ /* 0x010fe200078e0097 */
        /* <DEDUP_REMOVED lines=40> */
[----:B------:R-:W2:Y:S01]  /*98f0*/  LDL.LU.64 R150, [R1+0xcf0] ;  /* 0x000cf00001967983 */ /* 0x000ea20000300a00 */
        /* <DEDUP_REMOVED lines=96> */
[----:B------:R-:W-:-:S03]  /*9f00*/  IMAD.MOV.U32 R235, RZ, RZ, R46 ;  /* 0x000000ffffeb7224 */ /* 0x000fc600078e002e */
        /* <DEDUP_REMOVED lines=28> */
[----:B0-----:R-:W2:Y:S04]  /*a0d0*/  LDL.LU.64 R44, [R1+0xb48] ;  /* 0x000b4800012c7983 */ /* 0x001ea80000300a00 */
        /* <DEDUP_REMOVED lines=11> */
[----:B------:R-:W-:-:S02]  /*a190*/  UMOV UR13, 0x40000040 ;  /* 0x40000040000d7882 */ /* 0x000fc40000000000 */
[----:B------:R-:W-:Y:S01]  /*a1a0*/  STL [R1+0xaf0], R152 ;  /* 0x000af09801007387 */ /* 0x000fe20000100800 */
[----:B--2---:R-:W-:-:S06]  /*a1b0*/  WARPGROUP.ARRIVE ;  /* 0x00000000000079c5 */ /* 0x004fcc0000000000 */
        /* <DEDUP_REMOVED lines=846> */
[----:B------:R-:W-:-:S03]  /*d6a0*/  MOV R0, R151 ;  /* 0x0000009700007202 */ /* 0x000fc60000000f00 */
[----:B------:R-:W-:Y:S01]  /*d6b0*/  STL.64 [R1+0x40], R40 ;  /* 0x0000402801007387 */ /* 0x000fe20000100a00 */
[----:B------:R-:W-:Y:S01]  /*d6c0*/  MOV R4, R148 ;  /* 0x0000009400047202 */ /* 0x000fe20000000f00 */
[----:B------:R-:W-:Y:S02]  /*d6d0*/  IMAD.MOV.U32 R3, RZ, RZ, R149 ;  /* 0x000000ffff037224 */ /* 0x000fe400078e0095 */
[----:B------:R-:W-:Y:S01]  /*d6e0*/  STL.64 [R1+0x48], R42 ;  /* 0x0000482a01007387 */ /* 0x000fe20000100a00 */
[----:B------:R-:W-:-:S03]  /*d6f0*/  IMAD.MOV.U32 R6, RZ, RZ, R146 ;  /* 0x000000ffff067224 */ /* 0x000fc600078e0092 */
[----:B------:R0:W-:Y:S01]  /*d700*/  STL.64 [R1+0x50], R44 ;  /* 0x0000502c01007387 */ /* 0x0001e20000100a00 */
        /* <DEDUP_REMOVED lines=506> */
[----:B------:R-:W-:Y:S01]  /*f6b0*/  IMAD.MOV.U32 R6, RZ, RZ, R148 ;  /* 0x000000ffff067224 */ /* 0x000fe200078e0094 */
[----:B------:R-:W-:Y:S02]  /*f6c0*/  MOV R5, R149 ;  /* 0x0000009500057202 */ /* 0x000fe40000000f00 */
[----:B------:R-:W-:Y:S01]  /*f6d0*/  STL.64 [R1+0x48], R42 ;  /* 0x0000482a01007387 */ /* 0x000fe20000100a00 */
[----:B------:R-:W-:Y:S01]  /*f6e0*/  IMAD.MOV.U32 R8, RZ, RZ, R146 ;  /* 0x000000ffff087224 */ /* 0x000fe200078e0092 */
[----:B------:R-:W-:Y:S02]  /*f6f0*/  MOV R7, R147 ;  /* 0x0000009300077202 */ /* 0x000fe40000000f00 */
[----:B------:R0:W-:Y:S01]  /*f700*/  STL.64 [R1+0x50], R44 ;  /* 0x0000502c01007387 */ /* 0x0001e20000100a00 */
[----:B------:R-:W-:Y:S01]  /*f710*/  IMAD.MOV.U32 R10, RZ, RZ, R144 ;  /* 0x000000ffff0a7224 */ /* 0x000fe200078e0090 */
[----:B------:R-:W-:-:S02]  /*f720*/  MOV R9, R145 ;  /* 0x0000009100097202 */ /* 0x000fc40000000f00 */
[----:B------:R-:W3:Y:S01]  /*f730*/  LDL.LU.64 R150, [R1+0x4c8] ;  /* 0x0004c80001967983 */ /* 0x000ee20000300a00 */
[----:B------:R-:W-:Y:S01]  /*f740*/  IMAD.MOV.U32 R12, RZ, RZ, R142 ;  /* 0x000000ffff0c7224 */ /* 0x000fe200078e008e */
[----:B------:R-:W-:Y:S02]  /*f750*/  MOV R11, R143 ;  /* 0x0000008f000b7202 */ /* 0x000fe40000000f00 */
[----:B------:R-:W3:Y:S01]  /*f760*/  LDL.LU.64 R148, [R1+0x4c0] ;  /* 0x0004c00001947983 */ /* 0x000ee20000300a00 */
[----:B------:R-:W-:Y:S01]  /*f770*/  IMAD.MOV.U32 R14, RZ, RZ, R140 ;  /* 0x000000ffff0e7224 */ /* 0x000fe200078e008c */
[----:B------:R-:W-:Y:S02]  /*f780*/  MOV R13, R141 ;  /* 0x0000008d000d7202 */ /* 0x000fe40000000f00 */
[----:B------:R-:W3:Y:S01]  /*f790*/  LDL.LU.64 R146, [R1+0x4b8] ;  /* 0x0004b80001927983 */ /* 0x000ee20000300a00 */
        /* <DEDUP_REMOVED lines=247> */
[----:B------:R-:W-:Y:S01]  /*10710*/  UIADD3 UR12, UR10, 0x806, URZ ;  /* 0x000008060a0c7890 */ /* 0x000fe2000fffe03f */
[----:B------:R0:W5:Y:S01]  /*10720*/  LDL.LU R17, [R1+0x2c8] ;  /* 0x0002c80001117983 */ /* 0x0001620000300800 */
[----:B------:R-:W-:Y:S01]  /*10730*/  UIADD3 UR14, UR11, 0x806, URZ ;  /* 0x000008060b0e7890 */ /* 0x000fe2000fffe03f */
[----:B------:R-:W-:Y:S01]  /*10740*/  UMOV UR13, 0x40000040 ;  /* 0x40000040000d7882 */ /* 0x000fe20000000000 */
[----:B------:R-:W-:Y:S01]  /*10750*/  UMOV UR15, 0x40000040 ;  /* 0x40000040000f7882 */ /* 0x000fe20000000000 */
[----:B------:R0:W5:Y:S04]  /*10760*/  LDL.LU R16, [R1+0x2c4] ;  /* 0x0002c40001107983 */ /* 0x0001680000300800 */
[----:B------:R0:W5:Y:S04]  /*10770*/  LDL.LU R2, [R1+0x2c0] ;  /* 0x0002c00001027983 */ /* 0x0001680000300800 */
[----:B------:R0:W5:Y:S01]  /*10780*/  LDL.LU R0, [R1+0x2bc] ;  /* 0x0002bc0001007983 */ /* 0x0001620000300800 */
        /* <DEDUP_REMOVED lines=96> */
[----:B------:R-:W-:Y:S01]  /*10d90*/  BPT.TRAP 0x1 ;  /* 0x000000040000795c */ /* 0x000fe20000300000 */
.L_x_27:
[----:B-----5:R-:W-:Y:S01]  /*10da0*/  ISETP.NE.AND P1, PT, R17, RZ, PT ;  /* 0x000000ff1100720c */ /* 0x020fe20003f25270 */
[----:B------:R-:W-:Y:S01]  /*10db0*/  IMAD.U32 R3, RZ, RZ, UR8 ;  /* 0x00000008ff037e24 */ /* 0x000fe2000f8e00ff */
[----:B------:R-:W-:-:S11]  /*10dc0*/  UISETP.GT.U32.AND UP0, UPT, UR38, 0x1, UPT ;  /* 0x000000012600788c */ /* 0x000fd6000bf04070 */
[----:B------:R-:W-:-:S05]  /*10dd0*/  @P1 LEA R3, R3, R0, 0x3 ;  /* 0x0000000003031211 */ /* 0x000fca00078e18ff */
[----:B------:R-:W-:-:S05]  /*10de0*/  @P1 VIADD R3, R3, 0x18 ;  /* 0x0000001803031836 */ /* 0x000fca0000000000 */
[----:B------:R-:W-:-:S04]  /*10df0*/  @P1 PRMT R3, R152, 0x654, R3 ;  /* 0x0000065498031816 */ /* 0x000fc80000000003 */
[----:B------:R0:W-:Y:S01]  /*10e00*/  @P1 SYNCS.ARRIVE.TRANS64.RED.A1T0 RZ, [R3+URZ], RZ ;  /* 0x000000ff03ff19a7 */ /* 0x0001e2000810043f */
[----:B------:R-:W-:-:S13]  /*10e10*/  PLOP3.LUT P1, PT, PT, PT, UP0, 0x80, 0x0 ;  /* 0x000000000000781c */ /* 0x000fda0003f2f008 */
[----:B0-----:R-:W-:Y:S05]  /*10e20*/  @P1 BRA `(.L_x_28) ;  /* 0x0000000000041947 */ /* 0x001fea0003800000 */
[----:B------:R-:W-:Y:S01]  /*10e30*/  BPT.TRAP 0x1 ;  /* 0x000000040000795c */ /* 0x000fe20000300000 */
.L_x_28:
[----:B------:R-:W-:Y:S02]  /*10e40*/  UISETP.GT.AND UP2, UPT, UR9, 0x1, UPT ;  /* 0x000000010900788c */ /* 0x000fe4000bf44270 */
[----:B------:R-:W-:Y:S02]  /*10e50*/  UIADD3 UR6, UR6, 0x1, URZ ;  /* 0x0000000106067890 */ /* 0x000fe4000fffe03f */
[----:B------:R-:W-:Y:S02]  /*10e60*/  UIADD3 UR8, UR8, 0x1, URZ ;  /* 0x0000000108087890 */ /* 0x000fe4000fffe03f */
[----:B------:R-:W-:Y:S01]  /*10e70*/  PLOP3.LUT P1, PT, PT, PT, UP2, 0x80, 0x0 ;  /* 0x000000000000781c */ /* 0x000fe20003f2f028 */
[----:B------:R-:W-:Y:S02]  /*10e80*/  UISETP.NE.AND UP0, UPT, UR6, 0x3, UPT ;  /* 0x000000030600788c */ /* 0x000fe4000bf05270 */
[----:B------:R-:W-:Y:S02]  /*10e90*/  UIADD3 UR10, UR9, -0x1, URZ ;  /* 0xffffffff090a7890 */ /* 0x000fe4000fffe03f */
[----:B------:R-:W-:-:S02]  /*10ea0*/  USEL UR9, URZ, 0x1, UP0 ;  /* 0x000000013f097887 */ /* 0x000fc40008000000 */
[----:B------:R-:W-:Y:S02]  /*10eb0*/  UISETP.NE.AND UP1, UPT, UR8, 0x3, UPT ;  /* 0x000000030800788c */ /* 0x000fe4000bf25270 */
[----:B------:R-:W-:Y:S02]  /*10ec0*/  ULOP3.LUT UR7, UR7, UR9, URZ, 0x3c, !UPT ;  /* 0x0000000907077292 */ /* 0x000fe4000f8e3c3f */
[----:B------:R-:W-:Y:S02]  /*10ed0*/  USEL UR6, UR6, URZ, UP0 ;  /* 0x0000003f06067287 */ /* 0x000fe40008000000 */
[----:B------:R-:W-:Y:S01]  /*10ee0*/  USEL UR8, UR8, URZ, UP1 ;  /* 0x0000003f08087287 */ /* 0x000fe20008800000 */
[----:B------:R-:W-:Y:S01]  /*10ef0*/  UMOV UR9, UR10 ;  /* 0x0000000a00097c82 */ /* 0x000fe20008000000 */
[----:B------:R-:W-:Y:S10]  /*10f00*/  @P1 BRA `(.L_x_29) ;  /* 0xffffff7c00541947 */ /* 0x000ff4000383ffff */
.L_x_22:
[----:B-----5:R-:W0:Y:S02]  /*10f10*/  LDC R3, c[0x0][0x28c] ;  /* 0x0000a300ff037b82 */ /* 0x020e240000000800 */
[----:B0-----:R-:W-:-:S13]  /*10f20*/  ISETP.GE.AND P1, PT, R3, 0x1, PT ;  /* 0x000000010300780c */ /* 0x001fda0003f26270 */
[----:B------:R-:W-:Y:S05]  /*10f30*/  @!P1 BRA `(.L_x_30) ;  /* 0x0000000000549947 */ /* 0x000fea0003800000 */
[----:B------:R-:W-:Y:S05]  /*10f40*/  @!P0 BRA `(.L_x_31) ;  /* 0x0000000000048947 */ /* 0x000fea0003800000 */
[----:B------:R-:W-:Y:S01]  /*10f50*/  BPT.TRAP 0x1 ;  /* 0x000000040000795c */ /* 0x000fe20000300000 */
.L_x_31:
[----:B------:R-:W-:Y:S01]  /*10f60*/  ISETP.NE.AND P0, PT, R17, RZ, PT ;  /* 0x000000ff1100720c */ /* 0x000fe20003f05270 */
[----:B------:R-:W-:-:S12]  /*10f70*/  BSSY B0, `(.L_x_32) ;  /* 0x000000d000007945 */ /* 0x000fd80003800000 */
[----:B------:R-:W-:Y:S05]  /*10f80*/  @!P0 BRA `(.L_x_33) ;  /* 0x00000000002c8947 */ /* 0x000fea0003800000 */
[----:B------:R-:W-:-:S04]  /*10f90*/  UISETP.LT.AND UP0, UPT, UR43, 0x1, UPT ;  /* 0x000000012b00788c */ /* 0x000fc8000bf01270 */
[----:B------:R-:W-:-:S04]  /*10fa0*/  USEL UR6, UR43, 0x1, UP0 ;  /* 0x000000012b067887 */ /* 0x000fc80008000000 */
[----:B------:R-:W-:-:S04]  /*10fb0*/  UIADD3 UR6, UR37, UR43, -UR6 ;  /* 0x0000002b25067290 */ /* 0x000fc8000fffe806 */
[----:B------:R-:W-:-:S04]  /*10fc0*/  UIMAD.WIDE.U32 UR4, UR6, -0x55555555, URZ ;  /* 0xaaaaaaab060478a5 */ /* 0x000fc8000f8e003f */
[----:B------:R-:W-:-:S04]  /*10fd0*/  USHF.R.U32.HI UR4, URZ, 0x1, UR5 ;  /* 0x000000013f047899 */ /* 0x000fc80008011605 */
[----:B------:R-:W-:-:S06]  /*10fe0*/  UIMAD UR6, UR4, -0x3, UR6 ;  /* 0xfffffffd040678a4 */ /* 0x000fcc000f8e0206 */
[----:B------:R-:W-:-:S05]  /*10ff0*/  MOV R3, UR6 ;  /* 0x0000000600037c02 */ /* 0x000fca0008000f00 */
[----:B------:R-:W-:-:S05]  /*11000*/  IMAD R0, R3, 0x8, R0 ;  /* 0x0000000803007824 */ /* 0x000fca00078e0200 */
[----:B------:R-:W-:-:S04]  /*11010*/  IADD3 R0, R0, 0x18, RZ ;  /* 0x0000001800007810 */ /* 0x000fc80007ffe0ff */
[----:B------:R-:W-:-:S04]  /*11020*/  PRMT R0, R152, 0x654, R0 ;  /* 0x0000065498007816 */ /* 0x000fc80000000000 */
[----:B------:R0:W-:Y:S03]  /*11030*/  SYNCS.ARRIVE.TRANS64.RED.A1T0 RZ, [R0+URZ], RZ ;  /* 0x000000ff00ff79a7 */ /* 0x0001e6000810043f */
.L_x_33:
[----:B------:R-:W-:Y:S05]  /*11040*/  BSYNC B0 ;  /* 0x0000000000007941 */ /* 0x000fea0003800000 */
.L_x_32:
[----:B------:R-:W-:-:S06]  /*11050*/  UISETP.GT.U32.AND UP0, UPT, UR38, 0x1, UPT ;  /* 0x000000012600788c */ /* 0x000fcc000bf04070 */
[----:B------:R-:W-:-:S13]  /*11060*/  PLOP3.LUT P0, PT, PT, PT, UP0, 0x80, 0x0 ;  /* 0x000000000000781c */ /* 0x000fda0003f0f008 */
[----:B------:R-:W-:Y:S05]  /*11070*/  @P0 BRA `(.L_x_30) ;  /* 0x0000000000040947 */ /* 0x000fea0003800000 */
[----:B------:R-:W-:Y:S01]  /*11080*/  BPT.TRAP 0x1 ;  /* 0x000000040000795c */ /* 0x000fe20000300000 */
.L_x_30:
[----:B------:R-:W1:Y:S01]  /*11090*/  S2R R8, SR_TID.X ;  /* 0x0000000000087919 */ /* 0x000e620000002100 */
[----:B------:R-:W-:Y:S01]  /*110a0*/  IMAD.MOV.U32 R19, RZ, RZ, 0x6540 ;  /* 0x00006540ff137424 */ /* 0x000fe200078e00ff */
[----:B------:R-:W-:Y:S02]  /*110b0*/  UIMAD.WIDE UR6, UR40, 0x100, URZ ;  /* 0x00000100280678a5 */ /* 0x000fe4000f8e023f */
[----:B------:R-:W-:Y:S01]  /*110c0*/  USHF.R.S32.HI UR10, URZ, 0x1f, UR42 ;  /* 0x0000001f3f0a7899 */ /* 0x000fe2000801142a */
[----:B------:R-:W-:Y:S01]  /*110d0*/  ULDC.64 UR8, c[0x0][0x5d0] ;  /* 0x0001740000087ab9 */ /* 0x000fe20000000a00 */
[----:B------:R-:W-:Y:S02]  /*110e0*/  USHF.L.U32 UR40, UR40, 0x8, URZ ;  /* 0x0000000828287899 */ /* 0x000fe4000800063f */
[----:B------:R-:W-:Y:S02]  /*110f0*/  UIMAD UR4, UR10, UR8, URZ ;  /* 0x000000080a0472a4 */ /* 0x000fe4000f8e023f */
[----:B------:R-:W-:-:S02]  /*11100*/  UIADD3 UR37, UR43, UR37, URZ ;  /* 0x000000252b257290 */ /* 0x000fc4000fffe03f */
[----:B------:R-:W-:Y:S02]  /*11110*/  UIMAD UR4, UR42, UR9, UR4 ;  /* 0x000000092a0472a4 */ /* 0x000fe4000f8e0204 */
[----:B------:R-:W-:Y:S02]  /*11120*/  UISETP.GT.U32.AND UP1, UPT, UR37, 0x2, UPT ;  /* 0x000000022500788c */ /* 0x000fe4000bf24070 */
[----:B------:R-:W-:Y:S02]  /*11130*/  UISETP.GE.U32.AND UP2, UPT, UR43, 0x3, UPT ;  /* 0x000000032b00788c */ /* 0x000fe4000bf46070 */
[----:B------:R-:W-:Y:S01]  /*11140*/  UISETP.LT.U32.AND UP1, UPT, UR43, 0x3, UP1 ;  /* 0x000000032b00788c */ /* 0x000fe20008f21070 */
[--C-:B-1----:R-:W-:Y:S02]  /*11150*/  SHF.R.U32.HI R4, RZ, 0x7, R8.reuse ;  /* 0x00000007ff047819 */ /* 0x102fe40000011608 */
[----:B------:R-:W-:Y:S02]  /*11160*/  SHF.R.U32.HI R5, RZ, 0x2, R8 ;  /* 0x00000002ff057819 */ /* 0x000fe40000011608 */
[----:B------:R-:W-:-:S02]  /*11170*/  LOP3.LUT R4, R4, 0x1, RZ, 0xc0, !PT ;  /* 0x0000000104047812 */ /* 0x000fc400078ec0ff */
[C---:B------:R-:W-:Y:S02]  /*11180*/  SHF.L.U32 R18, R8.reuse, 0x1, RZ ;  /* 0x0000000108127819 */ /* 0x040fe400000006ff */
[----:B------:R-:W-:Y:S01]  /*11190*/  LOP3.LUT R6, R8, 0x60, RZ, 0xc0, !PT ;  /* 0x0000006008067812 */ /* 0x000fe200078ec0ff */
[----:B------:R-:W-:Y:S01]  /*111a0*/  IMAD.SHL.U32 R3, R4, 0x40, RZ ;  /* 0x0000004004037824 */ /* 0x000fe200078e00ff */
[----:B------:R-:W-:Y:S02]  /*111b0*/  LOP3.LUT R5, R5, 0x7, RZ, 0xc0, !PT ;  /* 0x0000000705057812 */ /* 0x000fe400078ec0ff */
[----:B------:R-:W-:Y:S02]  /*111c0*/  LOP3.LUT R18, R18, 0x6, RZ, 0xc0, !PT ;  /* 0x0000000612127812 */ /* 0x000fe400078ec0ff */
[----:B------:R-:W-:Y:S02]  /*111d0*/  SHF.R.U32.HI R6, RZ, 0x1, R6 ;  /* 0x00000001ff067819 */ /* 0x000fe40000011606 */
[----:B------:R-:W-:-:S02]  /*111e0*/  LOP3.LUT R3, R3, 0x40, R5, 0xe2, !PT ;  /* 0x0000004003037812 */ /* 0x000fc400078ee205 */
[----:B------:R-:W-:Y:S01]  /*111f0*/  PRMT R18, R18, R19, UR41 ;  /* 0x0000002912127e16 */ /* 0x000fe20008000013 */
[----:B------:R-:W-:Y:S01]  /*11200*/  USHF.L.U32 UR41, UR41, 0x8, URZ ;  /* 0x0000000829297899 */ /* 0x000fe2000800063f */
[----:B0-----:R-:W-:Y:S01]  /*11210*/  IADD3 R0, RZ, -R6, -R5 ;  /* 0x80000006ff007210 */ /* 0x001fe20007ffe805 */
[----:B------:R-:W-:Y:S01]  /*11220*/  IMAD.MOV.U32 R5, RZ, RZ, -0x2 ;  /* 0xfffffffeff057424 */ /* 0x000fe200078e00ff */
[----:B------:R-:W-:Y:S02]  /*11230*/  LOP3.LUT R3, R3, UR6, R6, 0xfe, !PT ;  /* 0x0000000603037c12 */ /* 0x000fe4000f8efe06 */
[----:B------:R-:W-:Y:S01]  /*11240*/  SHF.R.S32.HI R19, RZ, 0x1f, R18 ;  /* 0x0000001fff137819 */ /* 0x000fe20000011412 */
[----:B------:R-:W-:Y:S01]  /*11250*/  IMAD R0, R4, -0x40, R0 ;  /* 0xffffffc004007824 */ /* 0x000fe200078e0200 */
[----:B------:R-:W-:Y:S01]  /*11260*/  MOV R6, UR8 ;  /* 0x0000000800067c02 */ /* 0x000fe20008000f00 */
[----:B------:R-:W-:Y:S02]  /*11270*/  ULDC UR8, c[0x0][0x284] ;  /* 0x0000a10000087ab9 */ /* 0x000fe40000000800 */
[----:B------:R-:W-:-:S02]  /*11280*/  MOV R153, UR8 ;  /* 0x0000000800997c02 */ /* 0x000fc40008000f00 */
[----:B------:R-:W-:Y:S02]  /*11290*/  IMAD.WIDE.U32 R6, R6, UR42, R18 ;  /* 0x0000002a06067c25 */ /* 0x000fe4000f8e0012 */
[----:B------:R-:W-:Y:S02]  /*112a0*/  IADD3 R153, R153, -UR40, R0 ;  /* 0x8000002899997c10 */ /* 0x000fe4000fffe000 */
[----:B------:R-:W-:Y:S01]  /*112b0*/  VIADD R7, R7, UR4 ;  /* 0x0000000407077c36 */ /* 0x000fe20008000000 */
[----:B------:R-:W-:Y:S01]  /*112c0*/  ULDC UR4, c[0x0][0x288] ;  /* 0x0000a20000047ab9 */ /* 0x000fe20000000800 */
[----:B------:R-:W-:Y:S01]  /*112d0*/  LOP3.LUT R0, R8, 0x3, RZ, 0xc0, !PT ;  /* 0x0000000308007812 */ /* 0x000fe200078ec0ff */
[----:B------:R-:W-:-:S04]  /*112e0*/  UISETP.GE.AND UP0, UPT, UR41, UR4, UPT ;  /* 0x000000042900728c */ /* 0x000fc8000bf06270 */
[----:B------:R-:W-:Y:S01]  /*112f0*/  UISETP.GE.OR UP0, UPT, UR40, UR8, UP0 ;  /* 0x000000082800728c */ /* 0x000fe20008706670 */
[----:B------:R-:W-:Y:S01]  /*11300*/  IMAD R0, R0, R5, UR4 ;  /* 0x0000000400007e24 */ /* 0x000fe2000f8e0205 */
[----:B------:R-:W-:Y:S02]  /*11310*/  UIMAD.WIDE.U32 UR4, UR37, -0x55555555, URZ ;  /* 0xaaaaaaab250478a5 */ /* 0x000fe4000f8e003f */
[----:B------:R-:W-:Y:S02]  /*11320*/  USEL UR8, URZ, 0x1, !UP1 ;  /* 0x000000013f087887 */ /* 0x000fe4000c800000 */
[----:B------:R-:W-:Y:S01]  /*11330*/  PLOP3.LUT P0, PT, PT, PT, UP0, 0x80, 0x0 ;  /* 0x000000000000781c */ /* 0x000fe20003f0f008 */
[----:B------:R-:W-:Y:S01]  /*11340*/  USHF.R.U32.HI UR4, URZ, 0x1, UR5 ;  /* 0x000000013f047899 */ /* 0x000fe20008011605 */
[----:B------:R-:W-:Y:S01]  /*11350*/  IADD3 R0, R0, -UR41, RZ ;  /* 0x8000002900007c10 */ /* 0x000fe2000fffe0ff */
[----:B------:R-:W-:Y:S02]  /*11360*/  ULOP3.LUT UR36, UR36, UR8, URZ, 0x3c, !UPT ;  /* 0x0000000824247292 */ /* 0x000fe4000f8e3c3f */
[----:B------:R-:W-:-:S02]  /*11370*/  UIMAD UR37, UR4, -0x3, UR37 ;  /* 0xfffffffd042578a4 */ /* 0x000fc4000f8e0225 */
[----:B------:R-:W-:Y:S01]  /*11380*/  @UP2 ULOP3.LUT UR36, UR36, 0x1, UR4, 0x78, !UPT ;  /* 0x0000000124242892 */ /* 0x000fe2000f8e7804 */
[----:B------:R-:W-:-:S05]  /*11390*/  UMOV UR40, 0xffffffff ;  /* 0xffffffff00287882 */ /* 0x000fca0000000000 */
[----:B------:R-:W-:Y:S06]  /*113a0*/  @P0 BRA `(.L_x_34) ;  /* 0x0000010400d80947 */ /* 0x000fec0003800000 */
[----:B------:R-:W-:Y:S01]  /*113b0*/  FSETP.NEU.AND P0, PT, R16, RZ, PT ;  /* 0x000000ff1000720b */ /* 0x000fe20003f0d000 */
[----:B------:R-:W-:Y:S01]  /*113c0*/  ULDC.64 UR8, c[0x0][0x5c8] ;  /* 0x0001720000087ab9 */ /* 0x000fe20000000a00 */
[----:B------:R-:W-:Y:S01]  /*113d0*/  ISETP.GT.AND P3, PT, R153, RZ, PT ;  /* 0x000000ff9900720c */ /* 0x000fe20003f64270 */
[----:B------:R-:W-:Y:S01]  /*113e0*/  UIMAD UR4, UR7, UR8, URZ ;  /* 0x00000008070472a4 */ /* 0x000fe2000f8e023f */
[----:B------:R-:W-:Y:S01]  /*113f0*/  IMAD.U32 R10, RZ, RZ, UR9 ;  /* 0x00000009ff0a7e24 */ /* 0x000fe2000f8e00ff */
[----:B------:R-:W-:Y:S01]  /*11400*/  BSSY B0, `(.L_x_34) ;  /* 0x0001070000007945 */ /* 0x000fe20003800000 */
[----:B------:R-:W-:Y:S01]  /*11410*/  IMAD.WIDE.U32 R6, R3, UR8, R6 ;  /* 0x0000000803067c25 */ /* 0x000fe2000f8e0006 */
[----:B------:R-:W-:-:S03]  /*11420*/  ISETP.GT.AND P1, PT, R0, RZ, P3 ;  /* 0x000000ff0000720c */ /* 0x000fc60001f24270 */
[----:B------:R-:W-:-:S05]  /*11430*/  IMAD R10, R3, R10, UR4 ;  /* 0x00000004030a7e24 */ /* 0x000fca000f8e020a */
[----:B------:R-:W-:Y:S01]  /*11440*/  IADD3 R10, R7, R10, RZ ;  /* 0x0000000a070a7210 */ /* 0x000fe20007ffe0ff */
[----:B------:R-:W-:Y:S06]  /*11450*/  @!P0 BRA `(.L_x_35) ;  /* 0x000000b800108947 */ /* 0x000fec0003800000 */
[----:B------:R-:W0:Y:S01]  /*11460*/  LDC.64 R22, c[0x0][0x5b8] ;  /* 0x00016e00ff167b82 */ /* 0x000e220000000a00 */
[----:B------:R-:W2:Y:S01]  /*11470*/  LDL.LU R11, [R1] ;  /* 0x00000000010b7983 */ /* 0x000ea20000300800 */
[----:B------:R-:W-:-:S06]  /*11480*/  ULDC.64 UR4, c[0x0][0x5c0] ;  /* 0x0001700000047ab9 */ /* 0x000fcc0000000a00 */
[----:B------:R-:W1:Y:S08]  /*11490*/  LDC.64 R14, c[0x0][0x5b0] ;  /* 0x00016c00ff0e7b82 */ /* 0x000e700000000a00 */
[----:B------:R-:W3:Y:S01]  /*114a0*/  LDC.64 R12, c[0x0][0x5a8] ;  /* 0x00016a00ff0c7b82 */ /* 0x000ee20000000a00 */
[C---:B0-----:R-:W-:Y:S02]  /*114b0*/  IMAD R159, R22.reuse, UR10, RZ ;  /* 0x0000000a169f7c24 */ /* 0x041fe4000f8e02ff */
[----:B------:R-:W-:-:S04]  /*114c0*/  IMAD.WIDE.U32 R154, R22, UR42, R18 ;  /* 0x0000002a169a7c25 */ /* 0x000fc8000f8e0012 */
[----:B------:R-:W-:Y:S01]  /*114d0*/  IMAD R159, R23, UR42, R159 ;  /* 0x0000002a179f7c24 */ /* 0x000fe2000f8e029f */
[----:B------:R-:W-:Y:S01]  /*114e0*/  MOV R20, R154 ;  /* 0x0000009a00147202 */ /* 0x000fe20000000f00 */
[----:B-1----:R-:W-:Y:S02]  /*114f0*/  IMAD R158, R14, UR7, RZ ;  /* 0x000000070e9e7c24 */ /* 0x002fe4000f8e02ff */
[----:B------:R-:W-:Y:S02]  /*11500*/  IMAD.IADD R21, R155, 0x1, R159 ;  /* 0x000000019b157824 */ /* 0x000fe400078e029f */
[C---:B------:R-:W-:Y:S02]  /*11510*/  IMAD R158, R3.reuse, R15, R158 ;  /* 0x0000000f039e7224 */ /* 0x040fe400078e029e */
[----:B------:R-:W-:-:S04]  /*11520*/  IMAD.WIDE.U32 R4, R3, R14, R20 ;  /* 0x0000000e03047225 */ /* 0x000fc800078e0014 */
[----:B------:R-:W-:Y:S01]  /*11530*/  IMAD.IADD R5, R5, 0x1, R158 ;  /* 0x0000000105057824 */ /* 0x000fe200078e029e */
[----:B---3--:R-:W-:-:S04]  /*11540*/  LEA R8, P0, R4, R12, 0x1 ;  /* 0x0000000c04087211 */ /* 0x008fc800078008ff */
[----:B------:R-:W-:-:S05]  /*11550*/  LEA.HI.X R9, R4, R13, R5, 0x1, P0 ;  /* 0x0000000d04097211 */ /* 0x000fca00000f0c05 */
[----:B------:R-:W3:Y:S01]  /*11560*/  @P1 LDG.E.LTC128B.U16 R23, desc[UR44][R8.64] ;  /* 0x0000002c08171981 */ /* 0x000ee2000c1e1520 */
[----:B------:R-:W-:Y:S01]  /*11570*/  BSSY B1, `(.L_x_36) ;  /* 0x0000011000017945 */ /* 0x000fe20003800000 */
[----:B---3--:R-:W-:-:S05]  /*11580*/  HADD2.F32 R4, -RZ, R23.H0_H0 ;  /* 0x20000017ff047230 */ /* 0x008fca0000004100 */
[----:B------:R-:W-:-:S04]  /*11590*/  FMUL R4, R4, R16 ;  /* 0x0000001004047220 */ /* 0x000fc80000400000 */
[----:B--2---:R-:W-:Y:S01]  /*115a0*/  FFMA R7, R11, R2, R4 ;  /* 0x000000020b077223 */ /* 0x004fe20000000004 */
[----:B------:R-:W-:-:S04]  /*115b0*/  LEA R4, P0, R6, UR4, 0x1 ;  /* 0x0000000406047c11 */ /* 0x000fc8000f8008ff */
[----:B------:R-:W-:Y:S02]  /*115c0*/  LEA.HI.X R5, R6, UR5, R10, 0x1, P0 ;  /* 0x0000000506057c11 */ /* 0x000fe400080f0c0a */
[----:B------:R-:W-:-:S05]  /*115d0*/  F2FP.F16.F32.PACK_AB R6, RZ, R7 ;  /* 0x00000007ff06723e */ /* 0x000fca00000000ff */
[----:B------:R0:W-:Y:S02]  /*115e0*/  @P1 STG.E.U16 desc[UR44][R4.64], R6 ;  /* 0x0000000604001986 */ /* 0x0001e4000c10152c */
[----:B0-----:R-:W-:-:S05]  /*115f0*/  IMAD.WIDE.U32 R6, R3, R14, R18 ;  /* 0x0000000e03067225 */ /* 0x001fca00078e0012 */
[----:B------:R-:W-:-:S03]  /*11600*/  IADD3 R7, R158, R7, RZ ;  /* 0x000000079e077210 */ /* 0x000fc60007ffe0ff */
[----:B------:R-:W-:-:S04]  /*11610*/  IMAD.WIDE.U32 R6, R22, UR42, R6 ;  /* 0x0000002a16067c25 */ /* 0x000fc8000f8e0006 */
[----:B------:R-:W-:Y:S01]  /*11620*/  IMAD.IADD R7, R159, 0x1, R7 ;  /* 0x000000019f077824 */ /* 0x000fe200078e0207 */
[----:B------:R-:W-:-:S04]  /*11630*/  LEA R10, P0, R6, R12, 0x1 ;  /* 0x0000000c060a7211 */ /* 0x000fc800078008ff */
[----:B------:R-:W-:Y:S02]  /*11640*/  LEA.HI.X R11, R6, R13, R7, 0x1, P0 ;  /* 0x0000000d060b7211 */ /* 0x000fe400000f0c07 */
[----:B------:R-:W-:-:S13]  /*11650*/  ISETP.GT.AND P0, PT, R0, 0x1, P3 ;  /* 0x000000010000780c */ /* 0x000fda0001f04270 */
[----:B------:R-:W-:Y:S05]  /*11660*/  @!P0 BRA `(.L_x_37) ;  /* 0x0000000000048947 */ /* 0x000fea0003800000 */
[----:B------:R0:W5:Y:S02]  /*11670*/  LDG.E.LTC128B.U16 R23, desc[UR44][R10.64+0x2] ;  /* 0x0000022c0a177981 */ /* 0x000164000c1e1520 */
.L_x_37:
[----:B------:R-:W-:Y:S05]  /*11680*/  BSYNC B1 ;  /* 0x0000000000017941 */ /* 0x000fea0003800000 */
.L_x_36:
[----:B------:R-:W2:Y:S01]  /*11690*/  LDL.LU R7, [R1+0x4] ;  /* 0x0000040001077983 */ /* 0x000ea20000300800 */
[----:B-----5:R-:W-:Y:S01]  /*116a0*/  HADD2.F32 R6, -RZ, R23.H0_H0 ;  /* 0x20000017ff067230 */ /* 0x020fe20000004100 */
[C---:B------:R-:W-:Y:S02]  /*116b0*/  SHF.L.U64.HI R157, R14.reuse, 0x3, R15 ;  /* 0x000000030e9d7819 */ /* 0x040fe4000001020f */
[----:B------:R-:W-:Y:S01]  /*116c0*/  SHF.L.U32 R156, R14, 0x3, RZ ;  /* 0x000000030e9c7819 */ /* 0x000fe200000006ff */
[----:B------:R-:W3:Y:S01]  /*116d0*/  LDL.LU R160, [R1+0x8] ;  /* 0x0000080001a07983 */ /* 0x000ee20000300800 */
[----:B------:R-:W-:-:S04]  /*116e0*/  FMUL R6, R6, R16 ;  /* 0x0000001006067220 */ /* 0x000fc80000400000 */
[----:B--2---:R-:W-:-:S05]  /*116f0*/  FFMA R6, R7, R2, R6 ;  /* 0x0000000207067223 */ /* 0x004fca0000000006 */
[----:B------:R-:W-:-:S05]  /*11700*/  F2FP.F16.F32.PACK_AB R6, RZ, R6 ;  /* 0x00000006ff06723e */ /* 0x000fca00000000ff */
[----:B------:R1:W-:Y:S01]  /*11710*/  @P0 STG.E.U16 desc[UR44][R4.64+0x2], R6 ;  /* 0x0000020604000986 */ /* 0x0003e2000c10152c */
[----:B------:R-:W-:-:S04]  /*11720*/  ISETP.GT.AND P0, PT, R153, 0x8, PT ;  /* 0x000000089900780c */ /* 0x000fc80003f04270 */
[----:B------:R-:W-:Y:S01]  /*11730*/  ISETP.GT.AND P1, PT, R0, RZ, P0 ;  /* 0x000000ff0000720c */ /* 0x000fe20000724270 */
[----:B-1----:R-:W-:-:S04]  /*11740*/  IMAD.WIDE.U32 R6, R3, R14, R156 ;  /* 0x0000000e03067225 */ /* 0x002fc800078e009c */
[----:B------:R-:W-:Y:S01]  /*11750*/  IMAD.IADD R158, R158, 0x1, R7 ;  /* 0x000000019e9e7824 */ /* 0x000fe200078e0207 */
[----:B------:R-:W-:-:S04]  /*11760*/  IADD3 R7, P2, R154, R6, RZ ;  /* 0x000000069a077210 */ /* 0x000fc80007f5e0ff */
[----:B------:R-:W-:Y:S02]  /*11770*/  IADD3.X R9, R158, R21, RZ, P2, !PT ;  /* 0x000000159e097210 */ /* 0x000fe400017fe4ff */
[----:B------:R-:W-:-:S04]  /*11780*/  LEA R8, P2, R7, R12, 0x1 ;  /* 0x0000000c07087211 */ /* 0x000fc800078408ff */
[----:B------:R-:W-:-:S05]  /*11790*/  LEA.HI.X R9, R7, R13, R9, 0x1, P2 ;  /* 0x0000000d07097211 */ /* 0x000fca00010f0c09 */
[----:B------:R1:W2:Y:S01]  /*117a0*/  @P1 LDG.E.LTC128B.U16 R23, desc[UR44][R8.64] ;  /* 0x0000002c08171981 */ /* 0x0002a2000c1e1520 */
[----:B------:R-:W-:Y:S01]  /*117b0*/  IADD3 R6, P2, R18, R6, RZ ;  /* 0x0000000612067210 */ /* 0x000fe20007f5e0ff */
[----:B------:R-:W-:Y:S01]  /*117c0*/  BSSY B1, `(.L_x_38) ;  /* 0x0000016000017945 */ /* 0x000fe20003800000 */
[----:B------:R-:W-:-:S03]  /*117d0*/  ISETP.GT.AND P4, PT, R0, 0x1, P0 ;  /* 0x000000010000780c */ /* 0x000fc60000784270 */
[----:B------:R-:W-:Y:S02]  /*117e0*/  IMAD.X R7, R19, 0x1, R158, P2 ;  /* 0x0000000113077824 */ /* 0x000fe400010e069e */
[----:B------:R-:W-:Y:S02]  /*117f0*/  IMAD.U32 R158, RZ, RZ, UR9 ;  /* 0x00000009ff9e7e24 */ /* 0x000fe4000f8e00ff */
[----:B------:R-:W-:-:S05]  /*11800*/  IMAD.WIDE.U32 R6, R22, UR42, R6 ;  /* 0x0000002a16067c25 */ /* 0x000fca000f8e0006 */
[----:B------:R-:W-:Y:S02]  /*11810*/  IADD3 R7, R159, R7, RZ ;  /* 0x000000079f077210 */ /* 0x000fe40007ffe0ff */
[----:B-1----:R-:W-:-:S04]  /*11820*/  LEA R8, P2, R6, R12, 0x1 ;  /* 0x0000000c06087211 */ /* 0x002fc800078408ff */
[----:B------:R-:W-:Y:S01]  /*11830*/  LEA.HI.X R9, R6, R13, R7, 0x1, P2 ;  /* 0x0000000d06097211 */ /* 0x000fe200010f0c07 */
[----:B--2---:R-:W-:-:S05]  /*11840*/  HADD2.F32 R6, -RZ, R23.H0_H0 ;  /* 0x20000017ff067230 */ /* 0x004fca0000004100 */
[----:B------:R-:W-:-:S04]  /*11850*/  FMUL R6, R6, R16 ;  /* 0x0000001006067220 */ /* 0x000fc80000400000 */
[----:B---3--:R-:W-:Y:S01]  /*11860*/  FFMA R7, R160, R2, R6 ;  /* 0x00000002a0077223 */ /* 0x008fe20000000006 */
[----:B------:R-:W-:Y:S01]  /*11870*/  IMAD.U32 R160, RZ, RZ, UR8 ;  /* 0x00000008ffa07e24 */ /* 0x000fe2000f8e00ff */
[----:B------:R-:W-:-:S03]  /*11880*/  MOV R6, UR8 ;  /* 0x0000000800067c02 */ /* 0x000fc60008000f00 */
[----:B------:R-:W-:Y:S02]  /*11890*/  F2FP.F16.F32.PACK_AB R7, RZ, R7 ;  /* 0x00000007ff07723e */ /* 0x000fe400000000ff */
[----:B------:R-:W-:Y:S02]  /*118a0*/  SHF.L.U32 R160, R160, 0x4, RZ ;  /* 0x00000004a0a07819 */ /* 0x000fe400000006ff */
[----:B------:R-:W-:Y:S02]  /*118b0*/  SHF.L.U64.HI R158, R6, 0x4, R158 ;  /* 0x00000004069e7819 */ /* 0x000fe4000001029e */
[----:B------:R-:W-:Y:S02]  /*118c0*/  IADD3 R6, P2, R160, R4, RZ ;  /* 0x00000004a0067210 */ /* 0x000fe40007f5e0ff */
[----:B------:R-:W-:-:S03]  /*118d0*/  PRMT R161, R7, 0x7610, R161 ;  /* 0x0000761007a17816 */ /* 0x000fc600000000a1 */
[----:B------:R-:W-:-:S05]  /*118e0*/  IMAD.X R7, R158, 0x1, R5, P2 ;  /* 0x000000019e077824 */ /* 0x000fca00010e0605 */
[----:B------:R1:W-:Y:S01]  /*118f0*/  @P1 STG.E.U16 desc[UR44][R6.64], R161 ;  /* 0x000000a106001986 */ /* 0x0003e2000c10152c */
[----:B------:R-:W-:Y:S05]  /*11900*/  @!P4 BRA `(.L_x_39) ;  /* 0x000000000004c947 */ /* 0x000fea0003800000 */
[----:B------:R2:W5:Y:S02]  /*11910*/  LDG.E.LTC128B.U16 R23, desc[UR44][R8.64+0x2] ;  /* 0x0000022c08177981 */ /* 0x000564000c1e1520 */
.L_x_39:
[----:B------:R-:W-:Y:S05]  /*11920*/  BSYNC B1 ;  /* 0x0000000000017941 */ /* 0x000fea0003800000 */
.L_x_38:
[----:B------:R-:W3:Y:S01]  /*11930*/  LDL.LU R162, [R1+0xc] ;  /* 0x00000c0001a27983 */ /* 0x000ee20000300800 */
[----:B-1---5:R-:W-:Y:S01]  /*11940*/  HADD2.F32 R161, -RZ, R23.H0_H0 ;  /* 0x20000017ffa17230 */ /* 0x022fe20000004100 */
[----:B------:R-:W-:Y:S01]  /*11950*/  ISETP.GT.AND P1, PT, R0, 0x8, P3 ;  /* 0x000000080000780c */ /* 0x000fe20001f24270 */
[----:B------:R-:W-:Y:S03]  /*11960*/  BSSY B1, `(.L_x_40) ;  /* 0x0000007000017945 */ /* 0x000fe60003800000 */
[----:B------:R-:W-:-:S04]  /*11970*/  FMUL R161, R161, R16 ;  /* 0x00000010a1a17220 */ /* 0x000fc80000400000 */
[----:B---3--:R-:W-:-:S05]  /*11980*/  FFMA R161, R162, R2, R161 ;  /* 0x00000002a2a17223 */ /* 0x008fca00000000a1 */
[----:B------:R-:W-:-:S05]  /*11990*/  F2FP.F16.F32.PACK_AB R161, RZ, R161 ;  /* 0x000000a1ffa1723e */ /* 0x000fca00000000ff */
[----:B------:R1:W-:Y:S01]  /*119a0*/  @P4 STG.E.U16 desc[UR44][R6.64+0x2], R161 ;  /* 0x000002a106004986 */ /* 0x0003e2000c10152c */
[----:B------:R-:W-:Y:S05]  /*119b0*/  @!P1 BRA `(.L_x_41) ;  /* 0x0000000000049947 */ /* 0x000fea0003800000 */
[----:B------:R3:W5:Y:S02]  /*119c0*/  LDG.E.LTC128B.U16 R23, desc[UR44][R10.64+0x10] ;  /* 0x0000102c0a177981 */ /* 0x000764000c1e1520 */
.L_x_41:
[----:B------:R-:W-:Y:S05]  /*119d0*/  BSYNC B1 ;  /* 0x0000000000017941 */ /* 0x000fea0003800000 */
.L_x_40:
[----:B------:R-:W4:Y:S01]  /*119e0*/  LDL.LU R162, [R1+0x10] ;  /* 0x0000100001a27983 */ /* 0x000f220000300800 */
[----:B-1---5:R-:W-:Y:S01]  /*119f0*/  HADD2.F32 R161, -RZ, R23.H0_H0 ;  /* 0x20000017ffa17230 */ /* 0x022fe20000004100 */
[----:B------:R-:W-:Y:S01]  /*11a00*/  ISETP.GT.AND P2, PT, R0, 0x9, P3 ;  /* 0x000000090000780c */ /* 0x000fe20001f44270 */
[----:B------:R-:W-:Y:S03]  /*11a10*/  BSSY B1, `(.L_x_42) ;  /* 0x0000007000017945 */ /* 0x000fe60003800000 */
[----:B------:R-:W-:-:S04]  /*11a20*/  FMUL R161, R161, R16 ;  /* 0x00000010a1a17220 */ /* 0x000fc80000400000 */
[----:B----4-:R-:W-:-:S05]  /*11a30*/  FFMA R161, R162, R2, R161 ;  /* 0x00000002a2a17223 */ /* 0x010fca00000000a1 */
[----:B------:R-:W-:-:S05]  /*11a40*/  F2FP.F16.F32.PACK_AB R161, RZ, R161 ;  /* 0x000000a1ffa1723e */ /* 0x000fca00000000ff */
[----:B------:R1:W-:Y:S01]  /*11a50*/  @P1 STG.E.U16 desc[UR44][R4.64+0x10], R161 ;  /* 0x000010a104001986 */ /* 0x0003e2000c10152c */
[----:B------:R-:W-:Y:S05]  /*11a60*/  @!P2 BRA `(.L_x_43) ;  /* 0x000000000004a947 */ /* 0x000fea0003800000 */
[----:B------:R4:W5:Y:S02]  /*11a70*/  LDG.E.LTC128B.U16 R23, desc[UR44][R10.64+0x12] ;  /* 0x0000122c0a177981 */ /* 0x000964000c1e1520 */
.L_x_43:
[----:B------:R-:W-:Y:S05]  /*11a80*/  BSYNC B1 ;  /* 0x0000000000017941 */ /* 0x000fea0003800000 */
.L_x_42:
[----:B------:R-:W2:Y:S01]  /*11a90*/  LDL.LU R162, [R1+0x14] ;  /* 0x0000140001a27983 */ /* 0x000ea20000300800 */
[----:B-1---5:R-:W-:Y:S01]  /*11aa0*/  HADD2.F32 R161, -RZ, R23.H0_H0 ;  /* 0x20000017ffa17230 */ /* 0x022fe20000004100 */
[----:B------:R-:W-:Y:S01]  /*11ab0*/  ISETP.GT.AND P1, PT, R0, 0x8, P0 ;  /* 0x000000080000780c */ /* 0x000fe20000724270 */
[----:B------:R-:W-:Y:S03]  /*11ac0*/  BSSY B1, `(.L_x_44) ;  /* 0x0000007000017945 */ /* 0x000fe60003800000 */
[----:B------:R-:W-:-:S04]  /*11ad0*/  FMUL R161, R161, R16 ;  /* 0x00000010a1a17220 */ /* 0x000fc80000400000 */
[----:B--2---:R-:W-:-:S05]  /*11ae0*/  FFMA R161, R162, R2, R161 ;  /* 0x00000002a2a17223 */ /* 0x004fca00000000a1 */
[----:B------:R-:W-:-:S05]  /*11af0*/  F2FP.F16.F32.PACK_AB R161, RZ, R161 ;  /* 0x000000a1ffa1723e */ /* 0x000fca00000000ff */
[----:B------:R1:W-:Y:S01]  /*11b00*/  @P2 STG.E.U16 desc[UR44][R4.64+0x12], R161 ;  /* 0x000012a104002986 */ /* 0x0003e2000c10152c */
[----:B------:R-:W-:Y:S05]  /*11b10*/  @!P1 BRA `(.L_x_45) ;  /* 0x0000000000049947 */ /* 0x000fea0003800000 */
[----:B------:R2:W5:Y:S02]  /*11b20*/  LDG.E.LTC128B.U16 R23, desc[UR44][R8.64+0x10] ;  /* 0x0000102c08177981 */ /* 0x000564000c1e1520 */
.L_x_45:
[----:B------:R-:W-:Y:S05]  /*11b30*/  BSYNC B1 ;  /* 0x0000000000017941 */ /* 0x000fea0003800000 */
.L_x_44:
        /* <DEDUP_REMOVED lines=10> */
.L_x_47:
[----:B------:R-:W-:Y:S05]  /*11be0*/  BSYNC B1 ;  /* 0x0000000000017941 */ /* 0x000fea0003800000 */
.L_x_46:
        /* <DEDUP_REMOVED lines=10> */
.L_x_49:
[----:B------:R-:W-:Y:S05]  /*11c90*/  BSYNC B1 ;  /* 0x0000000000017941 */ /* 0x000fea0003800000 */
.L_x_48:
        /* <DEDUP_REMOVED lines=10> */
.L_x_51:
[----:B------:R-:W-:Y:S05]  /*11d40*/  BSYNC B1 ;  /* 0x0000000000017941 */ /* 0x000fea0003800000 */
.L_x_50:
        /* <DEDUP_REMOVED lines=10> */
.L_x_53:
[----:B------:R-:W-:Y:S05]  /*11df0*/  BSYNC B1 ;  /* 0x0000000000017941 */ /* 0x000fea0003800000 */
.L_x_52:
        /* <DEDUP_REMOVED lines=10> */
.L_x_55:
[----:B------:R-:W-:Y:S05]  /*11ea0*/  BSYNC B1 ;  /* 0x0000000000017941 */ /* 0x000fea0003800000 */
.L_x_54:
        /* <DEDUP_REMOVED lines=10> */
.L_x_57:
[----:B------:R-:W-:Y:S05]  /*11f50*/  BSYNC B1 ;  /* 0x0000000000017941 */ /* 0x000fea0003800000 */
.L_x_56:
        /* <DEDUP_REMOVED lines=10> */
.L_x_59:
[----:B------:R-:W-:Y:S05]  /*12000*/  BSYNC B1 ;  /* 0x0000000000017941 */ /* 0x000fea0003800000 */
.L_x_58:
        /* <DEDUP_REMOVED lines=10> */
.L_x_61:
[----:B------:R-:W-:Y:S05]  /*120b0*/  BSYNC B1 ;  /* 0x0000000000017941 */ /* 0x000fea0003800000 */
.L_x_60:
        /* <DEDUP_REMOVED lines=10> */
.L_x_63:
[----:B------:R-:W-:Y:S05]  /*12160*/  BSYNC B1 ;  /* 0x0000000000017941 */ /* 0x000fea0003800000 */
.L_x_62:
        /* <DEDUP_REMOVED lines=10> */
.L_x_65:
[----:B------:R-:W-:Y:S05]  /*12210*/  BSYNC B1 ;  /* 0x0000000000017941 */ /* 0x000fea0003800000 */
.L_x_64:
        /* <DEDUP_REMOVED lines=10> */
.L_x_67:
[----:B------:R-:W-:Y:S05]  /*122c0*/  BSYNC B1 ;  /* 0x0000000000017941 */ /* 0x000fea0003800000 */
.L_x_66:
        /* <DEDUP_REMOVED lines=10> */
.L_x_69:
[----:B------:R-:W-:Y:S05]  /*12370*/  BSYNC B1 ;  /* 0x0000000000017941 */ /* 0x000fea0003800000 */
.L_x_68:
        /* <DEDUP_REMOVED lines=10> */
.L_x_71:
[----:B------:R-:W-:Y:S05]  /*12420*/  BSYNC B1 ;  /* 0x0000000000017941 */ /* 0x000fea0003800000 */
.L_x_70:
        /* <DEDUP_REMOVED lines=10> */
.L_x_73:
[----:B------:R-:W-:Y:S05]  /*124d0*/  BSYNC B1 ;  /* 0x0000000000017941 */ /* 0x000fea0003800000 */
.L_x_72:
        /* <DEDUP_REMOVED lines=10> */
.L_x_75:
[----:B------:R-:W-:Y:S05]  /*12580*/  BSYNC B1 ;  /* 0x0000000000017941 */ /* 0x000fea0003800000 */
.L_x_74:
        /* <DEDUP_REMOVED lines=10> */
.L_x_77:
[----:B------:R-:W-:Y:S05]  /*12630*/  BSYNC B1 ;  /* 0x0000000000017941 */ /* 0x000fea0003800000 */
.L_x_76:
        /* <DEDUP_REMOVED lines=10> */
.L_x_79:
[----:B------:R-:W-:Y:S05]  /*126e0*/  BSYNC B1 ;  /* 0x0000000000017941 */ /* 0x000fea0003800000 */
.L_x_78:
        /* <DEDUP_REMOVED lines=10> */
.L_x_81:
[----:B------:R-:W-:Y:S05]  /*12790*/  BSYNC B1 ;  /* 0x0000000000017941 */ /* 0x000fea0003800000 */
.L_x_80:
        /* <DEDUP_REMOVED lines=10> */
.L_x_83:
[----:B------:R-:W-:Y:S05]  /*12840*/  BSYNC B1 ;  /* 0x0000000000017941 */ /* 0x000fea0003800000 */
.L_x_82:
        /* <DEDUP_REMOVED lines=10> */
.L_x_85:
[----:B------:R-:W-:Y:S05]  /*128f0*/  BSYNC B1 ;  /* 0x0000000000017941 */ /* 0x000fea0003800000 */
.L_x_84:
        /* <DEDUP_REMOVED lines=10> */
.L_x_87:
[----:B------:R-:W-:Y:S05]  /*129a0*/  BSYNC B1 ;  /* 0x0000000000017941 */ /* 0x000fea0003800000 */
.L_x_86:
        /* <DEDUP_REMOVED lines=10> */
.L_x_89:
[----:B------:R-:W-:Y:S05]  /*12a50*/  BSYNC B1 ;  /* 0x0000000000017941 */ /* 0x000fea0003800000 */
.L_x_88:
        /* <DEDUP_REMOVED lines=10> */
.L_x_91:
[----:B------:R-:W-:Y:S05]  /*12b00*/  BSYNC B1 ;  /* 0x0000000000017941 */ /* 0x000fea0003800000 */
.L_x_90:
        /* <DEDUP_REMOVED lines=10> */
.L_x_93:
[----:B------:R-:W-:Y:S05]  /*12bb0*/  BSYNC B1 ;  /* 0x0000000000017941 */ /* 0x000fea0003800000 */
.L_x_92:
        /* <DEDUP_REMOVED lines=10> */
.L_x_95:
[----:B------:R-:W-:Y:S05]  /*12c60*/  BSYNC B1 ;  /* 0x0000000000017941 */ /* 0x000fea0003800000 */
.L_x_94:
        /* <DEDUP_REMOVED lines=10> */
.L_x_97:
[----:B------:R-:W-:Y:S05]  /*12d10*/  BSYNC B1 ;  /* 0x0000000000017941 */ /* 0x000fea0003800000 */
.L_x_96:
        /* <DEDUP_REMOVED lines=10> */
.L_x_99:
[----:B------:R-:W-:Y:S05]  /*12dc0*/  BSYNC B1 ;  /* 0x0000000000017941 */ /* 0x000fea0003800000 */
.L_x_98:
        /* <DEDUP_REMOVED lines=10> */
.L_x_101:
[----:B------:R-:W-:Y:S05]  /*12e70*/  BSYNC B1 ;  /* 0x0000000000017941 */ /* 0x000fea0003800000 */
.L_x_100:
        /* <DEDUP_REMOVED lines=10> */
.L_x_103:
[----:B------:R-:W-:Y:S05]  /*12f20*/  BSYNC B1 ;  /* 0x0000000000017941 */ /* 0x000fea0003800000 */
.L_x_102:
        /* <DEDUP_REMOVED lines=10> */
.L_x_105:
[----:B------:R-:W-:Y:S05]  /*12fd0*/  BSYNC B1 ;  /* 0x0000000000017941 */ /* 0x000fea0003800000 */
.L_x_104:
        /* <DEDUP_REMOVED lines=10> */
.L_x_107:
[----:B------:R-:W-:Y:S05]  /*13080*/  BSYNC B1 ;  /* 0x0000000000017941 */ /* 0x000fea0003800000 */
.L_x_106:
        /* <DEDUP_REMOVED lines=10> */
.L_x_109:
[----:B------:R-:W-:Y:S05]  /*13130*/  BSYNC B1 ;  /* 0x0000000000017941 */ /* 0x000fea0003800000 */
.L_x_108:
        /* <DEDUP_REMOVED lines=10> */
.L_x_111:
[----:B------:R-:W-:Y:S05]  /*131e0*/  BSYNC B1 ;  /* 0x0000000000017941 */ /* 0x000fea0003800000 */
.L_x_110:
        /* <DEDUP_REMOVED lines=10> */
.L_x_113:
[----:B------:R-:W-:Y:S05]  /*13290*/  BSYNC B1 ;  /* 0x0000000000017941 */ /* 0x000fea0003800000 */
.L_x_112:
        /* <DEDUP_REMOVED lines=10> */
.L_x_115:
[----:B------:R-:W-:Y:S05]  /*13340*/  BSYNC B1 ;  /* 0x0000000000017941 */ /* 0x000fea0003800000 */
.L_x_114:
        /* <DEDUP_REMOVED lines=10> */
.L_x_117:
[----:B------:R-:W-:Y:S05]  /*133f0*/  BSYNC B1 ;  /* 0x0000000000017941 */ /* 0x000fea0003800000 */
.L_x_116:
        /* <DEDUP_REMOVED lines=10> */
.L_x_119:
[----:B------:R-:W-:Y:S05]  /*134a0*/  BSYNC B1 ;  /* 0x0000000000017941 */ /* 0x000fea0003800000 */
.L_x_118:
        /* <DEDUP_REMOVED lines=10> */
.L_x_121:
[----:B------:R-:W-:Y:S05]  /*13550*/  BSYNC B1 ;  /* 0x0000000000017941 */ /* 0x000fea0003800000 */
.L_x_120:
        /* <DEDUP_REMOVED lines=10> */
.L_x_123:
[----:B------:R-:W-:Y:S05]  /*13600*/  BSYNC B1 ;  /* 0x0000000000017941 */ /* 0x000fea0003800000 */
.L_x_122:
        /* <DEDUP_REMOVED lines=10> */
.L_x_125:
[----:B------:R-:W-:Y:S05]  /*136b0*/  BSYNC B1 ;  /* 0x0000000000017941 */ /* 0x000fea0003800000 */
.L_x_124:
        /* <DEDUP_REMOVED lines=10> */
.L_x_127:
[----:B------:R-:W-:Y:S05]  /*13760*/  BSYNC B1 ;  /* 0x0000000000017941 */ /* 0x000fea0003800000 */
.L_x_126:
        /* <DEDUP_REMOVED lines=10> */
.L_x_129:
[----:B------:R-:W-:Y:S05]  /*13810*/  BSYNC B1 ;  /* 0x0000000000017941 */ /* 0x000fea0003800000 */
.L_x_128:
        /* <DEDUP_REMOVED lines=10> */
.L_x_131:
[----:B------:R-:W-:Y:S05]  /*138c0*/  BSYNC B1 ;  /* 0x0000000000017941 */ /* 0x000fea0003800000 */
.L_x_130:
        /* <DEDUP_REMOVED lines=10> */
.L_x_133:
[----:B------:R-:W-:Y:S05]  /*13970*/  BSYNC B1 ;  /* 0x0000000000017941 */ /* 0x000fea0003800000 */
.L_x_132:
        /* <DEDUP_REMOVED lines=10> */
.L_x_135:
[----:B------:R-:W-:Y:S05]  /*13a20*/  BSYNC B1 ;  /* 0x0000000000017941 */ /* 0x000fea0003800000 */
.L_x_134:
        /* <DEDUP_REMOVED lines=10> */
.L_x_137:
[----:B------:R-:W-:Y:S05]  /*13ad0*/  BSYNC B1 ;  /* 0x0000000000017941 */ /* 0x000fea0003800000 */
.L_x_136:
        /* <DEDUP_REMOVED lines=10> */
.L_x_139:
[----:B------:R-:W-:Y:S05]  /*13b80*/  BSYNC B1 ;  /* 0x0000000000017941 */ /* 0x000fea0003800000 */
.L_x_138:
        /* <DEDUP_REMOVED lines=10> */
.L_x_141:
[----:B------:R-:W-:Y:S05]  /*13c30*/  BSYNC B1 ;  /* 0x0000000000017941 */ /* 0x000fea0003800000 */
.L_x_140:
        /* <DEDUP_REMOVED lines=10> */
.L_x_143:
[----:B------:R-:W-:Y:S05]  /*13ce0*/  BSYNC B1 ;  /* 0x0000000000017941 */ /* 0x000fea0003800000 */
.L_x_142:
        /* <DEDUP_REMOVED lines=10> */
.L_x_145:
[----:B------:R-:W-:Y:S05]  /*13d90*/  BSYNC B1 ;  /* 0x0000000000017941 */ /* 0x000fea0003800000 */
.L_x_144:
        /* <DEDUP_REMOVED lines=10> */
.L_x_147:
[----:B------:R-:W-:Y:S05]  /*13e40*/  BSYNC B1 ;  /* 0x0000000000017941 */ /* 0x000fea0003800000 */
.L_x_146:
        /* <DEDUP_REMOVED lines=10> */
.L_x_149:
[----:B------:R-:W-:Y:S05]  /*13ef0*/  BSYNC B1 ;  /* 0x0000000000017941 */ /* 0x000fea0003800000 */
.L_x_148:
        /* <DEDUP_REMOVED lines=10> */
.L_x_151:
[----:B------:R-:W-:Y:S05]  /*13fa0*/  BSYNC B1 ;  /* 0x0000000000017941 */ /* 0x000fea0003800000 */
.L_x_150:
        /* <DEDUP_REMOVED lines=10> */
.L_x_153:
[----:B------:R-:W-:Y:S05]  /*14050*/  BSYNC B1 ;  /* 0x0000000000017941 */ /* 0x000fea0003800000 */
.L_x_152:
        /* <DEDUP_REMOVED lines=10> */
.L_x_155:
[----:B------:R-:W-:Y:S05]  /*14100*/  BSYNC B1 ;  /* 0x0000000000017941 */ /* 0x000fea0003800000 */
.L_x_154:
        /* <DEDUP_REMOVED lines=10> */
.L_x_157:
[----:B------:R-:W-:Y:S05]  /*141b0*/  BSYNC B1 ;  /* 0x0000000000017941 */ /* 0x000fea0003800000 */
.L_x_156:
        /* <DEDUP_REMOVED lines=10> */
.L_x_159:
[----:B------:R-:W-:Y:S05]  /*14260*/  BSYNC B1 ;  /* 0x0000000000017941 */ /* 0x000fea0003800000 */
.L_x_158:
        /* <DEDUP_REMOVED lines=10> */
.L_x_161:
[----:B------:R-:W-:Y:S05]  /*14310*/  BSYNC B1 ;  /* 0x0000000000017941 */ /* 0x000fea0003800000 */
.L_x_160:
        /* <DEDUP_REMOVED lines=10> */
.L_x_163:
[----:B------:R-:W-:Y:S05]  /*143c0*/  BSYNC B1 ;  /* 0x0000000000017941 */ /* 0x000fea0003800000 */
.L_x_162:
        /* <DEDUP_REMOVED lines=10> */
.L_x_165:
[----:B------:R-:W-:Y:S05]  /*14470*/  BSYNC B1 ;  /* 0x0000000000017941 */ /* 0x000fea0003800000 */
.L_x_164:
        /* <DEDUP_REMOVED lines=10> */
.L_x_167:
[----:B------:R-:W-:Y:S05]  /*14520*/  BSYNC B1 ;  /* 0x0000000000017941 */ /* 0x000fea0003800000 */
.L_x_166:
        /* <DEDUP_REMOVED lines=10> */
.L_x_169:
[----:B------:R-:W-:Y:S05]  /*145d0*/  BSYNC B1 ;  /* 0x0000000000017941 */ /* 0x000fea0003800000 */
.L_x_168:
        /* <DEDUP_REMOVED lines=10> */
.L_x_171:
[----:B------:R-:W-:Y:S05]  /*14680*/  BSYNC B1 ;  /* 0x0000000000017941 */ /* 0x000fea0003800000 */
.L_x_170:
        /* <DEDUP_REMOVED lines=10> */
.L_x_173:
[----:B------:R-:W-:Y:S05]  /*14730*/  BSYNC B1 ;  /* 0x0000000000017941 */ /* 0x000fea0003800000 */
.L_x_172:
        /* <DEDUP_REMOVED lines=10> */
.L_x_175:
[----:B------:R-:W-:Y:S05]  /*147e0*/  BSYNC B1 ;  /* 0x0000000000017941 */ /* 0x000fea0003800000 */
.L_x_174:
        /* <DEDUP_REMOVED lines=10> */
.L_x_177:
[----:B------:R-:W-:Y:S05]  /*14890*/  BSYNC B1 ;  /* 0x0000000000017941 */ /* 0x000fea0003800000 */
.L_x_176:
        /* <DEDUP_REMOVED lines=10> */
.L_x_179:
[----:B------:R-:W-:Y:S05]  /*14940*/  BSYNC B1 ;  /* 0x0000000000017941 */ /* 0x000fea0003800000 */
.L_x_178:
        /* <DEDUP_REMOVED lines=10> */
.L_x_181:
[----:B------:R-:W-:Y:S05]  /*149f0*/  BSYNC B1 ;  /* 0x0000000000017941 */ /* 0x000fea0003800000 */
.L_x_180:
        /* <DEDUP_REMOVED lines=10> */
.L_x_183:
[----:B------:R-:W-:Y:S05]  /*14aa0*/  BSYNC B1 ;  /* 0x0000000000017941 */ /* 0x000fea0003800000 */
.L_x_182:
        /* <DEDUP_REMOVED lines=10> */
.L_x_185:
[----:B------:R-:W-:Y:S05]  /*14b50*/  BSYNC B1 ;  /* 0x0000000000017941 */ /* 0x000fea0003800000 */
.L_x_184:
        /* <DEDUP_REMOVED lines=10> */
.L_x_187:
[----:B------:R-:W-:Y:S05]  /*14c00*/  BSYNC B1 ;  /* 0x0000000000017941 */ /* 0x000fea0003800000 */
.L_x_186:
        /* <DEDUP_REMOVED lines=10> */
.L_x_189:
[----:B------:R-:W-:Y:S05]  /*14cb0*/  BSYNC B1 ;  /* 0x0000000000017941 */ /* 0x000fea0003800000 */
.L_x_188:
        /* <DEDUP_REMOVED lines=10> */
.L_x_191:
[----:B------:R-:W-:Y:S05]  /*14d60*/  BSYNC B1 ;  /* 0x0000000000017941 */ /* 0x000fea0003800000 */
.L_x_190:
        /* <DEDUP_REMOVED lines=10> */
.L_x_193:
[----:B------:R-:W-:Y:S05]  /*14e10*/  BSYNC B1 ;  /* 0x0000000000017941 */ /* 0x000fea0003800000 */
.L_x_192:
        /* <DEDUP_REMOVED lines=10> */
.L_x_195:
[----:B------:R-:W-:Y:S05]  /*14ec0*/  BSYNC B1 ;  /* 0x0000000000017941 */ /* 0x000fea0003800000 */
.L_x_194:
        /* <DEDUP_REMOVED lines=10> */
.L_x_197:
[----:B------:R-:W-:Y:S05]  /*14f70*/  BSYNC B1 ;  /* 0x0000000000017941 */ /* 0x000fea0003800000 */
.L_x_196:
        /* <DEDUP_REMOVED lines=10> */
.L_x_199:
[----:B------:R-:W-:Y:S05]  /*15020*/  BSYNC B1 ;  /* 0x0000000000017941 */ /* 0x000fea0003800000 */
.L_x_198:
        /* <DEDUP_REMOVED lines=10> */
.L_x_201:
[----:B------:R-:W-:Y:S05]  /*150d0*/  BSYNC B1 ;  /* 0x0000000000017941 */ /* 0x000fea0003800000 */
.L_x_200:
        /* <DEDUP_REMOVED lines=10> */
.L_x_203:
[----:B------:R-:W-:Y:S05]  /*15180*/  BSYNC B1 ;  /* 0x0000000000017941 */ /* 0x000fea0003800000 */
.L_x_202:
        /* <DEDUP_REMOVED lines=10> */
.L_x_205:
[----:B------:R-:W-:Y:S05]  /*15230*/  BSYNC B1 ;  /* 0x0000000000017941 */ /* 0x000fea0003800000 */
.L_x_204:
        /* <DEDUP_REMOVED lines=10> */
.L_x_207:
[----:B------:R-:W-:Y:S05]  /*152e0*/  BSYNC B1 ;  /* 0x0000000000017941 */ /* 0x000fea0003800000 */
.L_x_206:
        /* <DEDUP_REMOVED lines=10> */
.L_x_209:
[----:B------:R-:W-:Y:S05]  /*15390*/  BSYNC B1 ;  /* 0x0000000000017941 */ /* 0x000fea0003800000 */
.L_x_208:
        /* <DEDUP_REMOVED lines=10> */
.L_x_211:
[----:B------:R-:W-:Y:S05]  /*15440*/  BSYNC B1 ;  /* 0x0000000000017941 */ /* 0x000fea0003800000 */
.L_x_210:
        /* <DEDUP_REMOVED lines=10> */
.L_x_213:
[----:B------:R-:W-:Y:S05]  /*154f0*/  BSYNC B1 ;  /* 0x0000000000017941 */ /* 0x000fea0003800000 */
.L_x_212:
        /* <DEDUP_REMOVED lines=10> */
.L_x_215:
[----:B------:R-:W-:Y:S05]  /*155a0*/  BSYNC B1 ;  /* 0x0000000000017941 */ /* 0x000fea0003800000 */
.L_x_214:
        /* <DEDUP_REMOVED lines=10> */
.L_x_217:
[----:B------:R-:W-:Y:S05]  /*15650*/  BSYNC B1 ;  /* 0x0000000000017941 */ /* 0x000fea0003800000 */
.L_x_216:
        /* <DEDUP_REMOVED lines=10> */
.L_x_219:
[----:B------:R-:W-:Y:S05]  /*15700*/  BSYNC B1 ;  /* 0x0000000000017941 */ /* 0x000fea0003800000 */
.L_x_218:
        /* <DEDUP_REMOVED lines=10> */
.L_x_221:
[----:B------:R-:W-:Y:S05]  /*157b0*/  BSYNC B1 ;  /* 0x0000000000017941 */ /* 0x000fea0003800000 */
.L_x_220:
        /* <DEDUP_REMOVED lines=10> */
.L_x_223:
[----:B------:R-:W-:Y:S05]  /*15860*/  BSYNC B1 ;  /* 0x0000000000017941 */ /* 0x000fea0003800000 */
.L_x_222:
        /* <DEDUP_REMOVED lines=10> */
.L_x_225:
[----:B------:R-:W-:Y:S05]  /*15910*/  BSYNC B1 ;  /* 0x0000000000017941 */ /* 0x000fea0003800000 */
.L_x_224:
        /* <DEDUP_REMOVED lines=10> */
.L_x_227:
[----:B------:R-:W-:Y:S05]  /*159c0*/  BSYNC B1 ;  /* 0x0000000000017941 */ /* 0x000fea0003800000 */
.L_x_226:
        /* <DEDUP_REMOVED lines=10> */
.L_x_229:
[----:B------:R-:W-:Y:S05]  /*15a70*/  BSYNC B1 ;  /* 0x0000000000017941 */ /* 0x000fea0003800000 */
.L_x_228:
        /* <DEDUP_REMOVED lines=10> */
.L_x_231:
[----:B------:R-:W-:Y:S05]  /*15b20*/  BSYNC B1 ;  /* 0x0000000000017941 */ /* 0x000fea0003800000 */
.L_x_230:
        /* <DEDUP_REMOVED lines=10> */
.L_x_233:
[----:B------:R-:W-:Y:S05]  /*15bd0*/  BSYNC B1 ;  /* 0x0000000000017941 */ /* 0x000fea0003800000 */
.L_x_232:
        /* <DEDUP_REMOVED lines=10> */
.L_x_235:
[----:B------:R-:W-:Y:S05]  /*15c80*/  BSYNC B1 ;  /* 0x0000000000017941 */ /* 0x000fea0003800000 */
.L_x_234:
        /* <DEDUP_REMOVED lines=10> */
.L_x_237:
[----:B------:R-:W-:Y:S05]  /*15d30*/  BSYNC B1 ;  /* 0x0000000000017941 */ /* 0x000fea0003800000 */
.L_x_236:
        /* <DEDUP_REMOVED lines=10> */
.L_x_239:
[----:B------:R-:W-:Y:S05]  /*15de0*/  BSYNC B1 ;  /* 0x0000000000017941 */ /* 0x000fea0003800000 */
.L_x_238:
        /* <DEDUP_REMOVED lines=10> */
.L_x_241:
[----:B------:R-:W-:Y:S05]  /*15e90*/  BSYNC B1 ;  /* 0x0000000000017941 */ /* 0x000fea0003800000 */
.L_x_240:
        /* <DEDUP_REMOVED lines=10> */
.L_x_243:
[----:B------:R-:W-:Y:S05]  /*15f40*/  BSYNC B1 ;  /* 0x0000000000017941 */ /* 0x000fea0003800000 */
.L_x_242:
        /* <DEDUP_REMOVED lines=10> */
.L_x_245:
[----:B------:R-:W-:Y:S05]  /*15ff0*/  BSYNC B1 ;  /* 0x0000000000017941 */ /* 0x000fea0003800000 */
.L_x_244:
        /* <DEDUP_REMOVED lines=10> */
.L_x_247:
[----:B------:R-:W-:Y:S05]  /*160a0*/  BSYNC B1 ;  /* 0x0000000000017941 */ /* 0x000fea0003800000 */
.L_x_246:
        /* <DEDUP_REMOVED lines=10> */
.L_x_249:
[----:B------:R-:W-:Y:S05]  /*16150*/  BSYNC B1 ;  /* 0x0000000000017941 */ /* 0x000fea0003800000 */
.L_x_248:
        /* <DEDUP_REMOVED lines=10> */
.L_x_251:
[----:B------:R-:W-:Y:S05]  /*16200*/  BSYNC B1 ;  /* 0x0000000000017941 */ /* 0x000fea0003800000 */
.L_x_250:
        /* <DEDUP_REMOVED lines=10> */
.L_x_253:
[----:B------:R-:W-:Y:S05]  /*162b0*/  BSYNC B1 ;  /* 0x0000000000017941 */ /* 0x000fea0003800000 */
.L_x_252:
        /* <DEDUP_REMOVED lines=10> */
.L_x_255:
[----:B------:R-:W-:Y:S05]  /*16360*/  BSYNC B1 ;  /* 0x0000000000017941 */ /* 0x000fea0003800000 */
.L_x_254:
        /* <DEDUP_REMOVED lines=10> */
.L_x_257:
[----:B------:R-:W-:Y:S05]  /*16410*/  BSYNC B1 ;  /* 0x0000000000017941 */ /* 0x000fea0003800000 */
.L_x_256:
        /* <DEDUP_REMOVED lines=10> */
.L_x_259:
[----:B------:R-:W-:Y:S05]  /*164c0*/  BSYNC B1 ;  /* 0x0000000000017941 */ /* 0x000fea0003800000 */
.L_x_258:
        /* <DEDUP_REMOVED lines=10> */
.L_x_261:
[----:B------:R-:W-:Y:S05]  /*16570*/  BSYNC B1 ;  /* 0x0000000000017941 */ /* 0x000fea0003800000 */
.L_x_260:
        /* <DEDUP_REMOVED lines=10> */
.L_x_263:
[----:B------:R-:W-:Y:S05]  /*16620*/  BSYNC B1 ;  /* 0x0000000000017941 */ /* 0x000fea0003800000 */
.L_x_262:
        /* <DEDUP_REMOVED lines=10> */
.L_x_265:
[----:B------:R-:W-:Y:S05]  /*166d0*/  BSYNC B1 ;  /* 0x0000000000017941 */ /* 0x000fea0003800000 */
.L_x_264:
        /* <DEDUP_REMOVED lines=10> */
.L_x_267:
[----:B------:R-:W-:Y:S05]  /*16780*/  BSYNC B1 ;  /* 0x0000000000017941 */ /* 0x000fea0003800000 */
.L_x_266:
        /* <DEDUP_REMOVED lines=10> */
.L_x_269:
[----:B------:R-:W-:Y:S05]  /*16830*/  BSYNC B1 ;  /* 0x0000000000017941 */ /* 0x000fea0003800000 */
.L_x_268:
        /* <DEDUP_REMOVED lines=10> */
.L_x_271:
[----:B------:R-:W-:Y:S05]  /*168e0*/  BSYNC B1 ;  /* 0x0000000000017941 */ /* 0x000fea0003800000 */
.L_x_270:
        /* <DEDUP_REMOVED lines=10> */
.L_x_273:
[----:B------:R-:W-:Y:S05]  /*16990*/  BSYNC B1 ;  /* 0x0000000000017941 */ /* 0x000fea0003800000 */
.L_x_272:
        /* <DEDUP_REMOVED lines=10> */
.L_x_275:
[----:B------:R-:W-:Y:S05]  /*16a40*/  BSYNC B1 ;  /* 0x0000000000017941 */ /* 0x000fea0003800000 */
.L_x_274:
        /* <DEDUP_REMOVED lines=10> */
.L_x_277:
[----:B------:R-:W-:Y:S05]  /*16af0*/  BSYNC B1 ;  /* 0x0000000000017941 */ /* 0x000fea0003800000 */
.L_x_276:
        /* <DEDUP_REMOVED lines=10> */
.L_x_279:
[----:B------:R-:W-:Y:S05]  /*16ba0*/  BSYNC B1 ;  /* 0x0000000000017941 */ /* 0x000fea0003800000 */
.L_x_278:
        /* <DEDUP_REMOVED lines=10> */
.L_x_281:
[----:B------:R-:W-:Y:S05]  /*16c50*/  BSYNC B1 ;  /* 0x0000000000017941 */ /* 0x000fea0003800000 */
.L_x_280:
        /* <DEDUP_REMOVED lines=10> */
.L_x_283:
[----:B------:R-:W-:Y:S05]  /*16d00*/  BSYNC B1 ;  /* 0x0000000000017941 */ /* 0x000fea0003800000 */
.L_x_282:
[----:B0-234-:R-:W2:Y:S01]  /*16d10*/  LDL.LU R10, [R1+0x1f4] ;  /* 0x0001f400010a7983 */ /* 0x01dea20000300800 */
[----:B-----5:R-:W-:Y:S01]  /*16d20*/  HADD2.F32 R11, -RZ, R23.H0_H0 ;  /* 0x20000017ff0b7230 */ /* 0x020fe20000004100 */
        /* <DEDUP_REMOVED lines=8> */
.L_x_285:
[----:B------:R-:W-:Y:S05]  /*16db0*/  BSYNC B1 ;  /* 0x0000000000017941 */ /* 0x000fea0003800000 */
.L_x_284:
[----:B------:R-:W3:Y:S01]  /*16dc0*/  LDL.LU R10, [R1+0x1f8] ;  /* 0x0001f800010a7983 */ /* 0x000ee20000300800 */
[----:B0----5:R-:W-:Y:S01]  /*16dd0*/  HADD2.F32 R11, -RZ, R23.H0_H0 ;  /* 0x20000017ff0b7230 */ /* 0x021fe20000004100 */
[----:B------:R-:W-:Y:S01]  /*16de0*/  ISETP.GT.AND P1, PT, R0, 0xf9, P0 ;  /* 0x000000f90000780c */ /* 0x000fe20000724270 */
[----:B------:R-:W-:Y:S01]  /*16df0*/  BSSY B1, `(.L_x_286) ;  /* 0x000000a000017945 */ /* 0x000fe20003800000 */
[----:B------:R-:W-:Y:S02]  /*16e00*/  IADD3 R169, P0, R3, 0x80, RZ ;  /* 0x0000008003a97810 */ /* 0x000fe40007f1e0ff */
[----:B------:R-:W-:-:S04]  /*16e10*/  FMUL R11, R11, R16 ;  /* 0x000000100b0b7220 */ /* 0x000fc80000400000 */
[----:B---3--:R-:W-:-:S05]  /*16e20*/  FFMA R11, R10, R2, R11 ;  /* 0x000000020a0b7223 */ /* 0x008fca000000000b */
[----:B------:R-:W-:-:S04]  /*16e30*/  F2FP.F16.F32.PACK_AB R11, RZ, R11 ;  /* 0x0000000bff0b723e */ /* 0x000fc800000000ff */
[----:B------:R-:W-:Y:S02]  /*16e40*/  PRMT R3, R11, 0x7610, R3 ;  /* 0x000076100b037816 */ /* 0x000fe40000000003 */
[----:B------:R-:W-:-:S03]  /*16e50*/  IADD3.X R11, RZ, UR7, RZ, P0, !PT ;  /* 0x00000007ff0b7c10 */ /* 0x000fc600087fe4ff */
[----:B------:R0:W-:Y:S01]  /*16e60*/  @P2 STG.E.U16 desc[UR44][R6.64+0x1f0], R3 ;  /* 0x0001f00306002986 */ /* 0x0001e2000c10152c */
[----:B------:R-:W-:Y:S05]  /*16e70*/  @!P1 BRA `(.L_x_287) ;  /* 0x0000000000049947 */ /* 0x000fea0003800000 */
[----:B------:R3:W5:Y:S02]  /*16e80*/  LDG.E.LTC128B.U16 R23, desc[UR44][R8.64+0x1f2] ;  /* 0x0001f22c08177981 */ /* 0x000764000c1e1520 */
.L_x_287:
[----:B------:R-:W-:Y:S05]  /*16e90*/  BSYNC B1 ;  /* 0x0000000000017941 */ /* 0x000fea0003800000 */
.L_x_286:
[----:B------:R-:W4:Y:S01]  /*16ea0*/  LDL.LU R10, [R1+0x1fc] ;  /* 0x0001fc00010a7983 */ /* 0x000f220000300800 */
[----:B0----5:R-:W-:Y:S01]  /*16eb0*/  HADD2.F32 R3, -RZ, R23.H0_H0 ;  /* 0x20000017ff037230 */ /* 0x021fe20000004100 */
[----:B------:R-:W-:Y:S01]  /*16ec0*/  ISETP.GT.AND P0, PT, R153, 0x80, PT ;  /* 0x000000809900780c */ /* 0x000fe20003f04270 */
[----:B--23--:R-:W-:-:S03]  /*16ed0*/  IMAD R8, R11, R14, RZ ;  /* 0x0000000e0b087224 */ /* 0x00cfc600078e02ff */
[----:B------:R-:W-:Y:S01]  /*16ee0*/  FMUL R3, R3, R16 ;  /* 0x0000001003037220 */ /* 0x000fe20000400000 */
[C---:B------:R-:W-:Y:S01]  /*16ef0*/  IMAD R167, R169.reuse, R15, R8 ;  /* 0x0000000fa9a77224 */ /* 0x040fe200078e0208 */
[----:B------:R-:W-:Y:S01]  /*16f00*/  ISETP.GT.AND P4, PT, R0, RZ, P0 ;  /* 0x000000ff0000720c */ /* 0x000fe20000784270 */
[----:B------:R-:W-:-:S04]  /*16f10*/  IMAD.WIDE.U32 R8, R169, R14, R20 ;  /* 0x0000000ea9087225 */ /* 0x000fc800078e0014 */
[----:B------:R-:W-:Y:S02]  /*16f20*/  IMAD.IADD R9, R9, 0x1, R167 ;  /* 0x0000000109097824 */ /* 0x000fe400078e02a7 */
[----:B----4-:R-:W-:Y:S01]  /*16f30*/  FFMA R3, R10, R2, R3 ;  /* 0x000000020a037223 */ /* 0x010fe20000000003 */
[----:B------:R-:W-:-:S04]  /*16f40*/  LEA R10, P2, R8, R12, 0x1 ;  /* 0x0000000c080a7211 */ /* 0x000fc800078408ff */
[----:B------:R-:W-:Y:S02]  /*16f50*/  F2FP.F16.F32.PACK_AB R3, RZ, R3 ;  /* 0x00000003ff03723e */ /* 0x000fe400000000ff */
[--C-:B------:R-:W-:Y:S02]  /*16f60*/  LEA.HI.X R11, R8, R13, R9.reuse, 0x1, P2 ;  /* 0x0000000d080b7211 */ /* 0x100fe400010f0c09 */
[----:B------:R-:W-:-:S05]  /*16f70*/  PRMT R9, R3, 0x7610, R9 ;  /* 0x0000761003097816 */ /* 0x000fca0000000009 */
[----:B------:R0:W-:Y:S04]  /*16f80*/  @P1 STG.E.U16 desc[UR44][R6.64+0x1f2], R9 ;  /* 0x0001f20906001986 */ /* 0x0001e8000c10152c */
[----:B------:R-:W2:Y:S01]  /*16f90*/  @P4 LDG.E.LTC128B.U16 R23, desc[UR44][R10.64] ;  /* 0x0000002c0a174981 */ /* 0x000ea2000c1e1520 */
[----:B-1----:R-:W-:Y:S01]  /*16fa0*/  IMAD.U32 R161, RZ, RZ, UR8 ;  /* 0x00000008ffa17e24 */ /* 0x002fe2000f8e00ff */
[----:B------:R-:W-:Y:S01]  /*16fb0*/  MOV R165, UR8 ;  /* 0x0000000800a57c02 */ /* 0x000fe20008000f00 */
[----:B------:R-:W-:Y:S01]  /*16fc0*/  IMAD.U32 R164, RZ, RZ, UR9 ;  /* 0x00000009ffa47e24 */ /* 0x000fe2000f8e00ff */
[----:B------:R-:W-:Y:S01]  /*16fd0*/  ISETP.GT.AND P2, PT, R0, 0x1, P0 ;  /* 0x000000010000780c */ /* 0x000fe20000744270 */
[----:B------:R-:W-:Y:S01]  /*16fe0*/  BSSY B1, `(.L_x_288) ;  /* 0x0000012000017945 */ /* 0x000fe20003800000 */
[----:B------:R-:W-:Y:S01]  /*16ff0*/  SHF.L.U32 R161, R161, 0x8, RZ ;  /* 0x00000008a1a17819 */ /* 0x000fe200000006ff */
[----:B0-----:R-:W-:Y:S01]  /*17000*/  IMAD.WIDE.U32 R8, R169, R14, R18 ;  /* 0x0000000ea9087225 */ /* 0x001fe200078e0012 */
[----:B------:R-:W-:-:S04]  /*17010*/  SHF.L.U64.HI R165, R165, 0x8, R164 ;  /* 0x00000008a5a57819 */ /* 0x000fc800000102a4 */
[----:B------:R-:W-:-:S03]  /*17020*/  IADD3 R9, R167, R9, RZ ;  /* 0x00000009a7097210 */ /* 0x000fc60007ffe0ff */
[----:B------:R-:W-:Y:S01]  /*17030*/  IMAD.WIDE.U32 R162, R22, UR42, R8 ;  /* 0x0000002a16a27c25 */ /* 0x000fe2000f8e0008 */
[----:B------:R-:W-:-:S03]  /*17040*/  IADD3 R8, P1, R161, R4, RZ ;  /* 0x00000004a1087210 */ /* 0x000fc60007f3e0ff */
[----:B------:R-:W-:Y:S01]  /*17050*/  IMAD.IADD R7, R159, 0x1, R163 ;  /* 0x000000019f077824 */ /* 0x000fe200078e02a3 */
[----:B------:R-:W-:Y:S02]  /*17060*/  IADD3.X R9, R165, R5, RZ, P1, !PT ;  /* 0x00000005a5097210 */ /* 0x000fe40000ffe4ff */
[----:B------:R-:W-:-:S04]  /*17070*/  LEA R6, P3, R162, R12, 0x1 ;  /* 0x0000000ca2067211 */ /* 0x000fc800078608ff */
[----:B------:R-:W-:Y:S01]  /*17080*/  LEA.HI.X R7, R162, R13, R7, 0x1, P3 ;  /* 0x0000000da2077211 */ /* 0x000fe200018f0c07 */
[----:B--2---:R-:W-:-:S05]  /*17090*/  HADD2.F32 R3, -RZ, R23.H0_H0 ;  /* 0x20000017ff037230 */ /* 0x004fca0000004100 */
[----:B------:R-:W-:-:S04]  /*170a0*/  FMUL R3, R3, R16 ;  /* 0x0000001003037220 */ /* 0x000fc80000400000 */
[----:B------:R-:W-:-:S05]  /*170b0*/  FFMA R3, R24, R2, R3 ;  /* 0x0000000218037223 */ /* 0x000fca0000000003 */
[----:B------:R-:W-:-:S05]  /*170c0*/  F2FP.F16.F32.PACK_AB R3, RZ, R3 ;  /* 0x00000003ff03723e */ /* 0x000fca00000000ff */
[----:B------:R0:W-:Y:S01]  /*170d0*/  @P4 STG.E.U16 desc[UR44][R8.64], R3 ;  /* 0x0000000308004986 */ /* 0x0001e2000c10152c */
[----:B------:R-:W-:Y:S05]  /*170e0*/  @!P2 BRA `(.L_x_289) ;  /* 0x000000000004a947 */ /* 0x000fea0003800000 */
[----:B------:R1:W5:Y:S02]  /*170f0*/  LDG.E.LTC128B.U16 R23, desc[UR44][R6.64+0x2] ;  /* 0x0000022c06177981 */ /* 0x000364000c1e1520 */
.L_x_289:
[----:B------:R-:W-:Y:S05]  /*17100*/  BSYNC B1 ;  /* 0x0000000000017941 */ /* 0x000fea0003800000 */
.L_x_288:
[----:B0----5:R-:W-:Y:S01]  /*17110*/  HADD2.F32 R3, -RZ, R23.H0_H0 ;  /* 0x20000017ff037230 */ /* 0x021fe20000004100 */
[----:B------:R-:W-:Y:S01]  /*17120*/  ISETP.GT.AND P1, PT, R153, 0x88, PT ;  /* 0x000000889900780c */ /* 0x000fe20003f24270 */
[----:B------:R-:W-:Y:S01]  /*17130*/  IMAD.WIDE.U32 R14, R169, R14, R156 ;  /* 0x0000000ea90e7225 */ /* 0x000fe200078e009c */
[----:B------:R-:W-:Y:S03]  /*17140*/  BSSY B1, `(.L_x_290) ;  /* 0x0000010000017945 */ /* 0x000fe60003800000 */
[----:B------:R-:W-:Y:S01]  /*17150*/  FMUL R10, R3, R16 ;  /* 0x00000010030a7220 */ /* 0x000fe20000400000 */
[----:B------:R-:W-:Y:S01]  /*17160*/  IMAD.IADD R167, R167, 0x1, R15 ;  /* 0x00000001a7a77824 */ /* 0x000fe200078e020f */
[----:B------:R-:W-:Y:S02]  /*17170*/  IADD3 R154, P4, R154, R14, RZ ;  /* 0x0000000e9a9a7210 */ /* 0x000fe40007f9e0ff */
[----:B------:R-:W-:Y:S01]  /*17180*/  FFMA R10, R25, R2, R10 ;  /* 0x00000002190a7223 */ /* 0x000fe2000000000a */
[----:B------:R-:W-:-:S02]  /*17190*/  ISETP.GT.AND P3, PT, R0, RZ, P1 ;  /* 0x000000ff0000720c */ /* 0x000fc40000f64270 */
[----:B------:R-:W-:Y:S02]  /*171a0*/  IADD3.X R20, R167, R21, RZ, P4, !PT ;  /* 0x00000015a7147210 */ /* 0x000fe400027fe4ff */
[----:B------:R-:W-:Y:S02]  /*171b0*/  F2FP.F16.F32.PACK_AB R3, RZ, R10 ;  /* 0x0000000aff03723e */ /* 0x000fe400000000ff */
[----:B------:R-:W-:Y:S02]  /*171c0*/  LEA R10, P4, R154, R12, 0x1 ;  /* 0x0000000c9a0a7211 */ /* 0x000fe400078808ff */
[----:B------:R-:W-:Y:S02]  /*171d0*/  PRMT R21, R3, 0x7610, R21 ;  /* 0x0000761003157816 */ /* 0x000fe40000000015 */
[----:B------:R-:W-:Y:S02]  /*171e0*/  IADD3 R14, P5, R18, R14, RZ ;  /* 0x0000000e120e7210 */ /* 0x000fe40007fbe0ff */
[----:B------:R-:W-:Y:S01]  /*171f0*/  LEA.HI.X R11, R154, R13, R20, 0x1, P4 ;  /* 0x0000000d9a0b7211 */ /* 0x000fe200020f0c14 */
[----:B------:R0:W-:Y:S01]  /*17200*/  @P2 STG.E.U16 desc[UR44][R8.64+0x2], R21 ;  /* 0x0000021508002986 */ /* 0x0001e2000c10152c */
[----:B------:R-:W-:Y:S01]  /*17210*/  PRMT R3, R23, 0x7610, R3 ;  /* 0x0000761017037816 */ /* 0x000fe20000000003 */
[----:B------:R-:W-:Y:S08]  /*17220*/  @!P3 BRA `(.L_x_291) ;  /* 0x000000000004b947 */ /* 0x000ff00003800000 */
[----:B------:R2:W5:Y:S02]  /*17230*/  LDG.E.LTC128B.U16 R3, desc[UR44][R10.64] ;  /* 0x0000002c0a037981 */ /* 0x000564000c1e1520 */
.L_x_291:
[----:B------:R-:W-:Y:S05]  /*17240*/  BSYNC B1 ;  /* 0x0000000000017941 */ /* 0x000fea0003800000 */
.L_x_290:
[----:B--2--5:R-:W-:Y:S01]  /*17250*/  HADD2.F32 R11, -RZ, R3.H0_H0 ;  /* 0x20000003ff0b7230 */ /* 0x024fe20000004100 */
[----:B------:R-:W-:Y:S01]  /*17260*/  IADD3 R10, P2, R8, R160, RZ ;  /* 0x000000a0080a7210 */ /* 0x000fe20007f5e0ff */
[----:B------:R-:W-:Y:S01]  /*17270*/  IMAD.X R15, R19, 0x1, R167, P5 ;  /* 0x00000001130f7824 */ /* 0x000fe200028e06a7 */
[----:B------:R-:W-:Y:S01]  /*17280*/  ISETP.GT.AND P5, PT, R0, 0x1, P1 ;  /* 0x000000010000780c */ /* 0x000fe20000fa4270 */
[----:B------:R-:W-:Y:S01]  /*17290*/  BSSY B1, `(.L_x_292) ;  /* 0x000000c000017945 */ /* 0x000fe20003800000 */
[----:B------:R-:W-:Y:S01]  /*172a0*/  FMUL R11, R11, R16 ;  /* 0x000000100b0b7220 */ /* 0x000fe20000400000 */
[----:B------:R-:W-:-:S04]  /*172b0*/  IMAD.WIDE.U32 R22, R22, UR42, R14 ;  /* 0x0000002a16167c25 */ /* 0x000fc8000f8e000e */
[----:B------:R-:W-:Y:S01]  /*172c0*/  FFMA R11, R26, R2, R11 ;  /* 0x000000021a0b7223 */ /* 0x000fe2000000000b */
[----:B------:R-:W-:Y:S02]  /*172d0*/  IADD3 R159, R159, R23, RZ ;  /* 0x000000179f9f7210 */ /* 0x000fe40007ffe0ff */
[C---:B------:R-:W-:Y:S02]  /*172e0*/  LEA R12, P4, R22.reuse, R12, 0x1 ;  /* 0x0000000c160c7211 */ /* 0x040fe400078808ff */
[----:B------:R-:W-:Y:S01]  /*172f0*/  F2FP.F16.F32.PACK_AB R14, RZ, R11 ;  /* 0x0000000bff0e723e */ /* 0x000fe200000000ff */
[----:B------:R-:W-:Y:S01]  /*17300*/  IMAD.X R11, R9, 0x1, R158, P2 ;  /* 0x00000001090b7824 */ /* 0x000fe200010e069e */
[----:B------:R-:W-:-:S04]  /*17310*/  LEA.HI.X R13, R22, R13, R159, 0x1, P4 ;  /* 0x0000000d160d7211 */ /* 0x000fc800020f0c9f */
[----:B------:R2:W-:Y:S01]  /*17320*/  @P3 STG.E.U16 desc[UR44][R10.64], R14 ;  /* 0x0000000e0a003986 */ /* 0x0005e2000c10152c */
[----:B------:R-:W-:Y:S05]  /*17330*/  @!P5 BRA `(.L_x_293) ;  /* 0x000000000004d947 */ /* 0x000fea0003800000 */
[----:B------:R3:W5:Y:S02]  /*17340*/  LDG.E.LTC128B.U16 R3, desc[UR44][R12.64+0x2] ;  /* 0x0000022c0c037981 */ /* 0x000764000c1e1520 */
.L_x_293:
[----:B------:R-:W-:Y:S05]  /*17350*/  BSYNC B1 ;  /* 0x0000000000017941 */ /* 0x000fea0003800000 */
.L_x_292:
[----:B-----5:R-:W-:Y:S01]  /*17360*/  HADD2.F32 R15, -RZ, R3.H0_H0 ;  /* 0x20000003ff0f7230 */ /* 0x020fe20000004100 */
[----:B------:R-:W-:Y:S01]  /*17370*/  ISETP.GT.AND P2, PT, R0, 0x8, P0 ;  /* 0x000000080000780c */ /* 0x000fe20000744270 */
[----:B------:R-:W-:Y:S03]  /*17380*/  BSSY B1, `(.L_x_294) ;  /* 0x0000007000017945 */ /* 0x000fe60003800000 */
[----:B--2---:R-:W-:-:S04]  /*17390*/  FMUL R14, R15, R16 ;  /* 0x000000100f0e7220 */ /* 0x004fc80000400000 */
[----:B------:R-:W-:-:S05]  /*173a0*/  FFMA R14, R27, R2, R14 ;  /* 0x000000021b0e7223 */ /* 0x000fca000000000e */
[----:B------:R-:W-:-:S05]  /*173b0*/  F2FP.F16.F32.PACK_AB R14, RZ, R14 ;  /* 0x0000000eff0e723e */ /* 0x000fca00000000ff */
[----:B------:R2:W-:Y:S01]  /*173c0*/  @P5 STG.E.U16 desc[UR44][R10.64+0x2], R14 ;  /* 0x0000020e0a005986 */ /* 0x0005e2000c10152c */
[----:B------:R-:W-:Y:S05]  /*173d0*/  @!P2 BRA `(.L_x_295) ;  /* 0x000000000004a947 */ /* 0x000fea0003800000 */
[----:B------:R4:W5:Y:S02]  /*173e0*/  LDG.E.LTC128B.U16 R3, desc[UR44][R6.64+0x10] ;  /* 0x0000102c06037981 */ /* 0x000964000c1e1520 */
.L_x_295:
[----:B------:R-:W-:Y:S05]  /*173f0*/  BSYNC B1 ;  /* 0x0000000000017941 */ /* 0x000fea0003800000 */
.L_x_294:
[----:B--2--5:R-:W-:Y:S01]  /*17400*/  HADD2.F32 R11, -RZ, R3.H0_H0 ;  /* 0x20000003ff0b7230 */ /* 0x024fe20000004100 */
[----:B------:R-:W-:Y:S01]  /*17410*/  ISETP.GT.AND P3, PT, R0, 0x9, P0 ;  /* 0x000000090000780c */ /* 0x000fe20000764270 */
[----:B------:R-:W-:Y:S03]  /*17420*/  BSSY B1, `(.L_x_296) ;  /* 0x0000007000017945 */ /* 0x000fe60003800000 */
[----:B------:R-:W-:-:S04]  /*17430*/  FMUL R11, R11, R16 ;  /* 0x000000100b0b7220 */ /* 0x000fc80000400000 */
[----:B------:R-:W-:-:S05]  /*17440*/  FFMA R11, R28, R2, R11 ;  /* 0x000000021c0b7223 */ /* 0x000fca000000000b */
[----:B------:R-:W-:-:S05]  /*17450*/  F2FP.F16.F32.PACK_AB R11, RZ, R11 ;  /* 0x0000000bff0b723e */ /* 0x000fca00000000ff */
[----:B------:R2:W-:Y:S01]  /*17460*/  @P2 STG.E.U16 desc[UR44][R8.64+0x10], R11 ;  /* 0x0000100b08002986 */ /* 0x0005e2000c10152c */
[----:B------:R-:W-:Y:S05]  /*17470*/  @!P3 BRA `(.L_x_297) ;  /* 0x000000000004b947 */ /* 0x000fea0003800000 */
[----:B------:R0:W5:Y:S02]  /*17480*/  LDG.E.LTC128B.U16 R3, desc[UR44][R6.64+0x12] ;  /* 0x0000122c06037981 */ /* 0x000164000c1e1520 */
.L_x_297:
[----:B------:R-:W-:Y:S05]  /*17490*/  BSYNC B1 ;  /* 0x0000000000017941 */ /* 0x000fea0003800000 */
.L_x_296:
        /* <DEDUP_REMOVED lines=9> */
.L_x_299:
[----:B------:R-:W-:Y:S05]  /*17530*/  BSYNC B1 ;  /* 0x0000000000017941 */ /* 0x000fea0003800000 */
.L_x_298:
[----:B-----5:R-:W-:Y:S01]  /*17540*/  HADD2.F32 R11, -RZ, R3.H0_H0 ;  /* 0x20000003ff0b7230 */ /* 0x020fe20000004100 */
[----:B--2---:R-:W-:Y:S01]  /*17550*/  IADD3 R10, P3, R160, R8, RZ ;  /* 0x00000008a00a7210 */ /* 0x004fe20007f7e0ff */
[----:B------:R-:W-:Y:S01]  /*17560*/  BSSY B1, `(.L_x_300) ;  /* 0x0000009000017945 */ /* 0x000fe20003800000 */
[----:B------:R-:W-:Y:S02]  /*17570*/  ISETP.GT.AND P2, PT, R0, 0x9, P1 ;  /* 0x000000090000780c */ /* 0x000fe40000f44270 */
[----:B------:R-:W-:-:S04]  /*17580*/  FMUL R11, R11, R16 ;  /* 0x000000100b0b7220 */ /* 0x000fc80000400000 */
[----:B------:R-:W-:-:S05]  /*17590*/  FFMA R11, R30, R2, R11 ;  /* 0x000000021e0b7223 */ /* 0x000fca000000000b */
[----:B------:R-:W-:Y:S02]  /*175a0*/  F2FP.F16.F32.PACK_AB R14, RZ, R11 ;  /* 0x0000000bff0e723e */ /* 0x000fe400000000ff */
[----:B------:R-:W-:-:S05]  /*175b0*/  IADD3.X R11, R158, R9, RZ, P3, !PT ;  /* 0x000000099e0b7210 */ /* 0x000fca0001ffe4ff */
[----:B------:R2:W-:Y:S01]  /*175c0*/  @P4 STG.E.U16 desc[UR44][R10.64+0x10], R14 ;  /* 0x0000100e0a004986 */ /* 0x0005e2000c10152c */
[----:B------:R-:W-:Y:S05]  /*175d0*/  @!P2 BRA `(.L_x_301) ;  /* 0x000000000004a947 */ /* 0x000fea0003800000 */
[----:B------:R0:W5:Y:S02]  /*175e0*/  LDG.E.LTC128B.U16 R3, desc[UR44][R12.64+0x12] ;  /* 0x0000122c0c037981 */ /* 0x000164000c1e1520 */
.L_x_301:
[----:B------:R-:W-:Y:S05]  /*175f0*/  BSYNC B1 ;  /* 0x0000000000017941 */ /* 0x000fea0003800000 */
.L_x_300:
[----:B--2--5:R-:W-:Y:S01]  /*17600*/  HADD2.F32 R11, -RZ, R3.H0_H0 ;  /* 0x20000003ff0b7230 */ /* 0x024fe20000004100 */
[----:B------:R-:W-:Y:S01]  /*17610*/  IADD3 R160, P3, P4, R160, R4, R161 ;  /* 0x00000004a0a07210 */ /* 0x000fe20007c7e0a1 */
[----:B------:R-:W-:Y:S01]  /*17620*/  BSSY B1, `(.L_x_302) ;  /* 0x0000009000017945 */ /* 0x000fe20003800000 */
[----:B------:R-:W-:Y:S02]  /*17630*/  ISETP.GT.AND P5, PT, R0, 0x10, P0 ;  /* 0x000000100000780c */ /* 0x000fe400007a4270 */
[----:B------:R-:W-:Y:S01]  /*17640*/  FMUL R10, R11, R16 ;  /* 0x000000100b0a7220 */ /* 0x000fe20000400000 */
[----:B------:R-:W-:-:S03]  /*17650*/  IADD3.X R161, R158, R5, R165, P3, P4 ;  /* 0x000000059ea17210 */ /* 0x000fc60001fe84a5 */
[----:B------:R-:W-:-:S05]  /*17660*/  FFMA R10, R31, R2, R10 ;  /* 0x000000021f0a7223 */ /* 0x000fca000000000a */
[----:B------:R-:W-:-:S05]  /*17670*/  F2FP.F16.F32.PACK_AB R10, RZ, R10 ;  /* 0x0000000aff0a723e */ /* 0x000fca00000000ff */
[----:B------:R2:W-:Y:S01]  /*17680*/  @P2 STG.E.U16 desc[UR44][R160.64+0x12], R10 ;  /* 0x0000120aa0002986 */ /* 0x0005e2000c10152c */
[----:B------:R-:W-:Y:S05]  /*17690*/  @!P5 BRA `(.L_x_303) ;  /* 0x000000000004d947 */ /* 0x000fea0003800000 */
[----:B------:R0:W5:Y:S02]  /*176a0*/  LDG.E.LTC128B.U16 R3, desc[UR44][R6.64+0x20] ;  /* 0x0000202c06037981 */ /* 0x000164000c1e1520 */
.L_x_303:
[----:B------:R-:W-:Y:S05]  /*176b0*/  BSYNC B1 ;  /* 0x0000000000017941 */ /* 0x000fea0003800000 */
.L_x_302:
[----:B-----5:R-:W-:Y:S01]  /*176c0*/  HADD2.F32 R5, -RZ, R3.H0_H0 ;  /* 0x20000003ff057230 */ /* 0x020fe20000004100 */
        /* <DEDUP_REMOVED lines=8> */
.L_x_305:
[----:B------:R-:W-:Y:S05]  /*17750*/  BSYNC B1 ;  /* 0x0000000000017941 */ /* 0x000fea0003800000 */
.L_x_304:
[----:B0----5:R-:W-:Y:S01]  /*17760*/  HADD2.F32 R5, -RZ, R3.H0_H0 ;  /* 0x20000003ff057230 */ /* 0x021fe20000004100 */
        /* <DEDUP_REMOVED lines=8> */
.L_x_307:
[----:B------:R-:W-:Y:S05]  /*177f0*/  BSYNC B1 ;  /* 0x0000000000017941 */ /* 0x000fea0003800000 */
.L_x_306:
[----:B-----5:R-:W-:Y:S01]  /*17800*/  HADD2.F32 R5, -RZ, R3.H0_H0 ;  /* 0x20000003ff057230 */ /* 0x020fe20000004100 */
[----:B------:R-:W-:Y:S01]  /*17810*/  ISETP.GT.AND P2, PT, R0, 0x11, P1 ;  /* 0x000000110000780c */ /* 0x000fe20000f44270 */
[----:B0-----:R-:W-:Y:S01]  /*17820*/  @P3 IMAD.MOV.U32 R4, RZ, RZ, R160 ;  /* 0x000000ffff043224 */ /* 0x001fe200078e00a0 */
[----:B------:R-:W-:Y:S02]  /*17830*/  BSSY B1, `(.L_x_308) ;  /* 0x0000009000017945 */ /* 0x000fe40003800000 */
[----:B------:R-:W-:-:S04]  /*17840*/  FMUL R5, R5, R16 ;  /* 0x0000001005057220 */ /* 0x000fc80000400000 */
[----:B------:R-:W-:-:S05]  /*17850*/  FFMA R5, R34, R2, R5 ;  /* 0x0000000222057223 */ /* 0x000fca0000000005 */
[----:B------:R-:W-:-:S04]  /*17860*/  F2FP.F16.F32.PACK_AB R5, RZ, R5 ;  /* 0x00000005ff05723e */ /* 0x000fc800000000ff */
[----:B--2---:R-:W-:Y:S02]  /*17870*/  PRMT R10, R5, 0x7610, R10 ;  /* 0x00007610050a7816 */ /* 0x004fe4000000000a */
[----:B------:R-:W-:-:S05]  /*17880*/  @P3 MOV R5, R161 ;  /* 0x000000a100053202 */ /* 0x000fca0000000f00 */
[----:B------:R0:W-:Y:S01]  /*17890*/  @P3 STG.E.U16 desc[UR44][R4.64+0x20], R10 ;  /* 0x0000200a04003986 */ /* 0x0001e2000c10152c */
[----:B------:R-:W-:Y:S05]  /*178a0*/  @!P2 BRA `(.L_x_309) ;  /* 0x000000000004a947 */ /* 0x000fea0003800000 */
[----:B------:R2:W5:Y:S02]  /*178b0*/  LDG.E.LTC128B.U16 R3, desc[UR44][R12.64+0x22] ;  /* 0x0000222c0c037981 */ /* 0x000564000c1e1520 */
.L_x_309:
[----:B------:R-:W-:Y:S05]  /*178c0*/  BSYNC B1 ;  /* 0x0000000000017941 */ /* 0x000fea0003800000 */
.L_x_308:
[----:B0----5:R-:W-:Y:S01]  /*178d0*/  HADD2.F32 R5, -RZ, R3.H0_H0 ;  /* 0x20000003ff057230 */ /* 0x021fe20000004100 */
[----:B------:R-:W-:Y:S01]  /*178e0*/  ISETP.GT.AND P3, PT, R0, 0x18, P0 ;  /* 0x000000180000780c */ /* 0x000fe20000764270 */
[----:B------:R-:W-:Y:S03]  /*178f0*/  BSSY B1, `(.L_x_310) ;  /* 0x000000a000017945 */ /* 0x000fe60003800000 */
[----:B------:R-:W-:Y:S01]  /*17900*/  FMUL R4, R5, R16 ;  /* 0x0000001005047220 */ /* 0x000fe20000400000 */
[----:B------:R-:W-:-:S03]  /*17910*/  @P2 MOV R5, R161 ;  /* 0x000000a100052202 */ /* 0x000fc60000000f00 */
[----:B------:R-:W-:-:S05]  /*17920*/  FFMA R4, R35, R2, R4 ;  /* 0x0000000223047223 */ /* 0x000fca0000000004 */
[----:B------:R-:W-:-:S04]  /*17930*/  F2FP.F16.F32.PACK_AB R4, RZ, R4 ;  /* 0x00000004ff04723e */ /* 0x000fc800000000ff */
[----:B------:R-:W-:Y:S01]  /*17940*/  PRMT R10, R4, 0x7610, R10 ;  /* 0x00007610040a7816 */ /* 0x000fe2000000000a */
[----:B------:R-:W-:-:S05]  /*17950*/  @P2 IMAD.MOV.U32 R4, RZ, RZ, R160 ;  /* 0x000000ffff042224 */ /* 0x000fca00078e00a0 */
[----:B------:R0:W-:Y:S01]  /*17960*/  @P2 STG.E.U16 desc[UR44][R4.64+0x22], R10 ;  /* 0x0000220a04002986 */ /* 0x0001e2000c10152c */
[----:B------:R-:W-:Y:S05]  /*17970*/  @!P3 BRA `(.L_x_311) ;  /* 0x000000000004b947 */ /* 0x000fea0003800000 */
[----:B------:R0:W5:Y:S02]  /*17980*/  LDG.E.LTC128B.U16 R3, desc[UR44][R6.64+0x30] ;  /* 0x0000302c06037981 */ /* 0x000164000c1e1520 */
.L_x_311:
[----:B------:R-:W-:Y:S05]  /*17990*/  BSYNC B1 ;  /* 0x0000000000017941 */ /* 0x000fea0003800000 */
.L_x_310:
        /* <DEDUP_REMOVED lines=9> */
.L_x_313:
[----:B------:R-:W-:Y:S05]  /*17a30*/  BSYNC B1 ;  /* 0x0000000000017941 */ /* 0x000fea0003800000 */
.L_x_312:
        /* <DEDUP_REMOVED lines=9> */
.L_x_315:
[----:B------:R-:W-:Y:S05]  /*17ad0*/  BSYNC B1 ;  /* 0x0000000000017941 */ /* 0x000fea0003800000 */
.L_x_314:
[----:B-----5:R-:W-:Y:S01]  /*17ae0*/  HADD2.F32 R5, -RZ, R3.H0_H0 ;  /* 0x20000003ff057230 */ /* 0x020fe20000004100 */
[----:B------:R-:W-:Y:S01]  /*17af0*/  ISETP.GT.AND P2, PT, R0, 0x19, P1 ;  /* 0x000000190000780c */ /* 0x000fe20000f44270 */
[----:B0-----:R-:W-:Y:S01]  /*17b00*/  @P3 IMAD.MOV.U32 R4, RZ, RZ, R160 ;  /* 0x000000ffff043224 */ /* 0x001fe200078e00a0 */
[----:B------:R-:W-:Y:S02]  /*17b10*/  BSSY B1, `(.L_x_316) ;  /* 0x0000009000017945 */ /* 0x000fe40003800000 */
[----:B------:R-:W-:-:S04]  /*17b20*/  FMUL R5, R5, R16 ;  /* 0x0000001005057220 */ /* 0x000fc80000400000 */
[----:B------:R-:W-:-:S05]  /*17b30*/  FFMA R5, R38, R2, R5 ;  /* 0x0000000226057223 */ /* 0x000fca0000000005 */
[----:B------:R-:W-:-:S04]  /*17b40*/  F2FP.F16.F32.PACK_AB R5, RZ, R5 ;  /* 0x00000005ff05723e */ /* 0x000fc800000000ff */
[----:B------:R-:W-:Y:S02]  /*17b50*/  PRMT R10, R5, 0x7610, R10 ;  /* 0x00007610050a7816 */ /* 0x000fe4000000000a */
[----:B------:R-:W-:-:S05]  /*17b60*/  @P3 MOV R5, R161 ;  /* 0x000000a100053202 */ /* 0x000fca0000000f00 */
[----:B------:R0:W-:Y:S01]  /*17b70*/  @P3 STG.E.U16 desc[UR44][R4.64+0x30], R10 ;  /* 0x0000300a04003986 */ /* 0x0001e2000c10152c */
[----:B------:R-:W-:Y:S05]  /*17b80*/  @!P2 BRA `(.L_x_317) ;  /* 0x000000000004a947 */ /* 0x000fea0003800000 */
[----:B------:R0:W5:Y:S02]  /*17b90*/  LDG.E.LTC128B.U16 R3, desc[UR44][R12.64+0x32] ;  /* 0x0000322c0c037981 */ /* 0x000164000c1e1520 */
.L_x_317:
[----:B------:R-:W-:Y:S05]  /*17ba0*/  BSYNC B1 ;  /* 0x0000000000017941 */ /* 0x000fea0003800000 */
.L_x_316:
        /* <DEDUP_REMOVED lines=12> */
.L_x_319:
[----:B------:R-:W-:Y:S05]  /*17c70*/  BSYNC B1 ;  /* 0x0000000000017941 */ /* 0x000fea0003800000 */
.L_x_318:
        /* <DEDUP_REMOVED lines=9> */
.L_x_321:
[----:B------:R-:W-:Y:S05]  /*17d10*/  BSYNC B1 ;  /* 0x0000000000017941 */ /* 0x000fea0003800000 */
.L_x_320:
        /* <DEDUP_REMOVED lines=9> */
.L_x_323:
[----:B------:R-:W-:Y:S05]  /*17db0*/  BSYNC B1 ;  /* 0x0000000000017941 */ /* 0x000fea0003800000 */
.L_x_322:
        /* <DEDUP_REMOVED lines=12> */
.L_x_325:
[----:B------:R-:W-:Y:S05]  /*17e80*/  BSYNC B1 ;  /* 0x0000000000017941 */ /* 0x000fea0003800000 */
.L_x_324:
        /* <DEDUP_REMOVED lines=12> */
.L_x_327:
[----:B------:R-:W-:Y:S05]  /*17f50*/  BSYNC B1 ;  /* 0x0000000000017941 */ /* 0x000fea0003800000 */
.L_x_326:
        /* <DEDUP_REMOVED lines=9> */
.L_x_329:
[----:B------:R-:W-:Y:S05]  /*17ff0*/  BSYNC B1 ;  /* 0x0000000000017941 */ /* 0x000fea0003800000 */
.L_x_328:
        /* <DEDUP_REMOVED lines=9> */
.L_x_331:
[----:B------:R-:W-:Y:S05]  /*18090*/  BSYNC B1 ;  /* 0x0000000000017941 */ /* 0x000fea0003800000 */
.L_x_330:
        /* <DEDUP_REMOVED lines=12> */
.L_x_333:
[----:B------:R-:W-:Y:S05]  /*18160*/  BSYNC B1 ;  /* 0x0000000000017941 */ /* 0x000fea0003800000 */
.L_x_332:
        /* <DEDUP_REMOVED lines=12> */
.L_x_335:
[----:B------:R-:W-:Y:S05]  /*18230*/  BSYNC B1 ;  /* 0x0000000000017941 */ /* 0x000fea0003800000 */
.L_x_334:
        /* <DEDUP_REMOVED lines=9> */
.L_x_337:
[----:B------:R-:W-:Y:S05]  /*182d0*/  BSYNC B1 ;  /* 0x0000000000017941 */ /* 0x000fea0003800000 */
.L_x_336:
        /* <DEDUP_REMOVED lines=9> */
.L_x_339:
[----:B------:R-:W-:Y:S05]  /*18370*/  BSYNC B1 ;  /* 0x0000000000017941 */ /* 0x000fea0003800000 */
.L_x_338:
        /* <DEDUP_REMOVED lines=12> */
.L_x_341:
[----:B------:R-:W-:Y:S05]  /*18440*/  BSYNC B1 ;  /* 0x0000000000017941 */ /* 0x000fea0003800000 */
.L_x_340:
        /* <DEDUP_REMOVED lines=12> */
.L_x_343:
[----:B------:R-:W-:Y:S05]  /*18510*/  BSYNC B1 ;  /* 0x0000000000017941 */ /* 0x000fea0003800000 */
.L_x_342:
        /* <DEDUP_REMOVED lines=9> */
.L_x_345:
[----:B------:R-:W-:Y:S05]  /*185b0*/  BSYNC B1 ;  /* 0x0000000000017941 */ /* 0x000fea0003800000 */
.L_x_344:
        /* <DEDUP_REMOVED lines=9> */
.L_x_347:
[----:B------:R-:W-:Y:S05]  /*18650*/  BSYNC B1 ;  /* 0x0000000000017941 */ /* 0x000fea0003800000 */
.L_x_346:
        /* <DEDUP_REMOVED lines=12> */
.L_x_349:
[----:B------:R-:W-:Y:S05]  /*18720*/  BSYNC B1 ;  /* 0x0000000000017941 */ /* 0x000fea0003800000 */
.L_x_348:
        /* <DEDUP_REMOVED lines=12> */
.L_x_351:
[----:B------:R-:W-:Y:S05]  /*187f0*/  BSYNC B1 ;  /* 0x0000000000017941 */ /* 0x000fea0003800000 */
.L_x_350:
        /* <DEDUP_REMOVED lines=9> */
.L_x_353:
[----:B------:R-:W-:Y:S05]  /*18890*/  BSYNC B1 ;  /* 0x0000000000017941 */ /* 0x000fea0003800000 */
.L_x_352:
        /* <DEDUP_REMOVED lines=9> */
.L_x_355:
[----:B------:R-:W-:Y:S05]  /*18930*/  BSYNC B1 ;  /* 0x0000000000017941 */ /* 0x000fea0003800000 */
.L_x_354:
        /* <DEDUP_REMOVED lines=12> */
.L_x_357:
[----:B------:R-:W-:Y:S05]  /*18a00*/  BSYNC B1 ;  /* 0x0000000000017941 */ /* 0x000fea0003800000 */
.L_x_356:
        /* <DEDUP_REMOVED lines=12> */
.L_x_359:
[----:B------:R-:W-:Y:S05]  /*18ad0*/  BSYNC B1 ;  /* 0x0000000000017941 */ /* 0x000fea0003800000 */
.L_x_358:
        /* <DEDUP_REMOVED lines=9> */
.L_x_361:
[----:B------:R-:W-:Y:S05]  /*18b70*/  BSYNC B1 ;  /* 0x0000000000017941 */ /* 0x000fea0003800000 */
.L_x_360:
        /* <DEDUP_REMOVED lines=9> */
.L_x_363:
[----:B------:R-:W-:Y:S05]  /*18c10*/  BSYNC B1 ;  /* 0x0000000000017941 */ /* 0x000fea0003800000 */
.L_x_362:
        /* <DEDUP_REMOVED lines=12> */
.L_x_365:
[----:B------:R-:W-:Y:S05]  /*18ce0*/  BSYNC B1 ;  /* 0x0000000000017941 */ /* 0x000fea0003800000 */
.L_x_364:
        /* <DEDUP_REMOVED lines=12> */
.L_x_367:
[----:B------:R-:W-:Y:S05]  /*18db0*/  BSYNC B1 ;  /* 0x0000000000017941 */ /* 0x000fea0003800000 */
.L_x_366:
        /* <DEDUP_REMOVED lines=9> */
.L_x_369:
[----:B------:R-:W-:Y:S05]  /*18e50*/  BSYNC B1 ;  /* 0x0000000000017941 */ /* 0x000fea0003800000 */
.L_x_368:
        /* <DEDUP_REMOVED lines=9> */
.L_x_371:
[----:B------:R-:W-:Y:S05]  /*18ef0*/  BSYNC B1 ;  /* 0x0000000000017941 */ /* 0x000fea0003800000 */
.L_x_370:
        /* <DEDUP_REMOVED lines=12> */
.L_x_373:
[----:B------:R-:W-:Y:S05]  /*18fc0*/  BSYNC B1 ;  /* 0x0000000000017941 */ /* 0x000fea0003800000 */
.L_x_372:
        /* <DEDUP_REMOVED lines=12> */
.L_x_375:
[----:B------:R-:W-:Y:S05]  /*19090*/  BSYNC B1 ;  /* 0x0000000000017941 */ /* 0x000fea0003800000 */
.L_x_374:
        /* <DEDUP_REMOVED lines=9> */
.L_x_377:
[----:B------:R-:W-:Y:S05]  /*19130*/  BSYNC B1 ;  /* 0x0000000000017941 */ /* 0x000fea0003800000 */
.L_x_376:
        /* <DEDUP_REMOVED lines=9> */
.L_x_379:
[----:B------:R-:W-:Y:S05]  /*191d0*/  BSYNC B1 ;  /* 0x0000000000017941 */ /* 0x000fea0003800000 */
.L_x_378:
        /* <DEDUP_REMOVED lines=12> */
.L_x_381:
[----:B------:R-:W-:Y:S05]  /*192a0*/  BSYNC B1 ;  /* 0x0000000000017941 */ /* 0x000fea0003800000 */
.L_x_380:
        /* <DEDUP_REMOVED lines=12> */
.L_x_383:
[----:B------:R-:W-:Y:S05]  /*19370*/  BSYNC B1 ;  /* 0x0000000000017941 */ /* 0x000fea0003800000 */
.L_x_382:
        /* <DEDUP_REMOVED lines=9> */
.L_x_385:
[----:B------:R-:W-:Y:S05]  /*19410*/  BSYNC B1 ;  /* 0x0000000000017941 */ /* 0x000fea0003800000 */
.L_x_384:
        /* <DEDUP_REMOVED lines=9> */
.L_x_387:
[----:B------:R-:W-:Y:S05]  /*194b0*/  BSYNC B1 ;  /* 0x0000000000017941 */ /* 0x000fea0003800000 */
.L_x_386:
        /* <DEDUP_REMOVED lines=12> */
.L_x_389:
[----:B------:R-:W-:Y:S05]  /*19580*/  BSYNC B1 ;  /* 0x0000000000017941 */ /* 0x000fea0003800000 */
.L_x_388:
        /* <DEDUP_REMOVED lines=12> */
.L_x_391:
[----:B------:R-:W-:Y:S05]  /*19650*/  BSYNC B1 ;  /* 0x0000000000017941 */ /* 0x000fea0003800000 */
.L_x_390:
        /* <DEDUP_REMOVED lines=9> */
.L_x_393:
[----:B------:R-:W-:Y:S05]  /*196f0*/  BSYNC B1 ;  /* 0x0000000000017941 */ /* 0x000fea0003800000 */
.L_x_392:
        /* <DEDUP_REMOVED lines=9> */
.L_x_395:
[----:B------:R-:W-:Y:S05]  /*19790*/  BSYNC B1 ;  /* 0x0000000000017941 */ /* 0x000fea0003800000 */
.L_x_394:
        /* <DEDUP_REMOVED lines=12> */
.L_x_397:
[----:B------:R-:W-:Y:S05]  /*19860*/  BSYNC B1 ;  /* 0x0000000000017941 */ /* 0x000fea0003800000 */
.L_x_396:
        /* <DEDUP_REMOVED lines=12> */
.L_x_399:
[----:B------:R-:W-:Y:S05]  /*19930*/  BSYNC B1 ;  /* 0x0000000000017941 */ /* 0x000fea0003800000 */
.L_x_398:
        /* <DEDUP_REMOVED lines=9> */
.L_x_401:
[----:B------:R-:W-:Y:S05]  /*199d0*/  BSYNC B1 ;  /* 0x0000000000017941 */ /* 0x000fea0003800000 */
.L_x_400:
        /* <DEDUP_REMOVED lines=9> */
.L_x_403:
[----:B------:R-:W-:Y:S05]  /*19a70*/  BSYNC B1 ;  /* 0x0000000000017941 */ /* 0x000fea0003800000 */
.L_x_402:
        /* <DEDUP_REMOVED lines=12> */
.L_x_405:
[----:B------:R-:W-:Y:S05]  /*19b40*/  BSYNC B1 ;  /* 0x0000000000017941 */ /* 0x000fea0003800000 */
.L_x_404:
        /* <DEDUP_REMOVED lines=12> */
.L_x_407:
[----:B------:R-:W-:Y:S05]  /*19c10*/  BSYNC B1 ;  /* 0x0000000000017941 */ /* 0x000fea0003800000 */
.L_x_406:
        /* <DEDUP_REMOVED lines=9> */
.L_x_409:
[----:B------:R-:W-:Y:S05]  /*19cb0*/  BSYNC B1 ;  /* 0x0000000000017941 */ /* 0x000fea0003800000 */
.L_x_408:
        /* <DEDUP_REMOVED lines=9> */
.L_x_411:
[----:B------:R-:W-:Y:S05]  /*19d50*/  BSYNC B1 ;  /* 0x0000000000017941 */ /* 0x000fea0003800000 */
.L_x_410:
        /* <DEDUP_REMOVED lines=12> */
.L_x_413:
[----:B------:R-:W-:Y:S05]  /*19e20*/  BSYNC B1 ;  /* 0x0000000000017941 */ /* 0x000fea0003800000 */
.L_x_412:
        /* <DEDUP_REMOVED lines=12> */
.L_x_415:
[----:B------:R-:W-:Y:S05]  /*19ef0*/  BSYNC B1 ;  /* 0x0000000000017941 */ /* 0x000fea0003800000 */
.L_x_414:
        /* <DEDUP_REMOVED lines=9> */
.L_x_417:
[----:B------:R-:W-:Y:S05]  /*19f90*/  BSYNC B1 ;  /* 0x0000000000017941 */ /* 0x000fea0003800000 */
.L_x_416:
        /* <DEDUP_REMOVED lines=9> */
.L_x_419:
[----:B------:R-:W-:Y:S05]  /*1a030*/  BSYNC B1 ;  /* 0x0000000000017941 */ /* 0x000fea0003800000 */
.L_x_418:
        /* <DEDUP_REMOVED lines=12> */
.L_x_421:
[----:B------:R-:W-:Y:S05]  /*1a100*/  BSYNC B1 ;  /* 0x0000000000017941 */ /* 0x000fea0003800000 */
.L_x_420:
        /* <DEDUP_REMOVED lines=12> */
.L_x_423:
[----:B------:R-:W-:Y:S05]  /*1a1d0*/  BSYNC B1 ;  /* 0x0000000000017941 */ /* 0x000fea0003800000 */
.L_x_422:
        /* <DEDUP_REMOVED lines=9> */
.L_x_425:
[----:B------:R-:W-:Y:S05]  /*1a270*/  BSYNC B1 ;  /* 0x0000000000017941 */ /* 0x000fea0003800000 */
.L_x_424:
        /* <DEDUP_REMOVED lines=9> */
.L_x_427:
[----:B------:R-:W-:Y:S05]  /*1a310*/  BSYNC B1 ;  /* 0x0000000000017941 */ /* 0x000fea0003800000 */
.L_x_426:
        /* <DEDUP_REMOVED lines=12> */
.L_x_429:
[----:B------:R-:W-:Y:S05]  /*1a3e0*/  BSYNC B1 ;  /* 0x0000000000017941 */ /* 0x000fea0003800000 */
.L_x_428:
        /* <DEDUP_REMOVED lines=12> */
.L_x_431:
[----:B------:R-:W-:Y:S05]  /*1a4b0*/  BSYNC B1 ;  /* 0x0000000000017941 */ /* 0x000fea0003800000 */
.L_x_430:
        /* <DEDUP_REMOVED lines=9> */
.L_x_433:
[----:B------:R-:W-:Y:S05]  /*1a550*/  BSYNC B1 ;  /* 0x0000000000017941 */ /* 0x000fea0003800000 */
.L_x_432:
        /* <DEDUP_REMOVED lines=9> */
.L_x_435:
[----:B------:R-:W-:Y:S05]  /*1a5f0*/  BSYNC B1 ;  /* 0x0000000000017941 */ /* 0x000fea0003800000 */
.L_x_434:
        /* <DEDUP_REMOVED lines=12> */
.L_x_437:
[----:B------:R-:W-:Y:S05]  /*1a6c0*/  BSYNC B1 ;  /* 0x0000000000017941 */ /* 0x000fea0003800000 */
.L_x_436:
        /* <DEDUP_REMOVED lines=12> */
.L_x_439:
[----:B------:R-:W-:Y:S05]  /*1a790*/  BSYNC B1 ;  /* 0x0000000000017941 */ /* 0x000fea0003800000 */
.L_x_438:
        /* <DEDUP_REMOVED lines=9> */
.L_x_441:
[----:B------:R-:W-:Y:S05]  /*1a830*/  BSYNC B1 ;  /* 0x0000000000017941 */ /* 0x000fea0003800000 */
.L_x_440:
        /* <DEDUP_REMOVED lines=9> */
.L_x_443:
[----:B------:R-:W-:Y:S05]  /*1a8d0*/  BSYNC B1 ;  /* 0x0000000000017941 */ /* 0x000fea0003800000 */
.L_x_442:
        /* <DEDUP_REMOVED lines=12> */
.L_x_445:
[----:B------:R-:W-:Y:S05]  /*1a9a0*/  BSYNC B1 ;  /* 0x0000000000017941 */ /* 0x000fea0003800000 */
.L_x_444:
        /* <DEDUP_REMOVED lines=12> */
.L_x_447:
[----:B------:R-:W-:Y:S05]  /*1aa70*/  BSYNC B1 ;  /* 0x0000000000017941 */ /* 0x000fea0003800000 */
.L_x_446:
        /* <DEDUP_REMOVED lines=9> */
.L_x_449:
[----:B------:R-:W-:Y:S05]  /*1ab10*/  BSYNC B1 ;  /* 0x0000000000017941 */ /* 0x000fea0003800000 */
.L_x_448:
        /* <DEDUP_REMOVED lines=9> */
.L_x_451:
[----:B------:R-:W-:Y:S05]  /*1abb0*/  BSYNC B1 ;  /* 0x0000000000017941 */ /* 0x000fea0003800000 */
.L_x_450:
        /* <DEDUP_REMOVED lines=12> */
.L_x_453:
[----:B------:R-:W-:Y:S05]  /*1ac80*/  BSYNC B1 ;  /* 0x0000000000017941 */ /* 0x000fea0003800000 */
.L_x_452:
        /* <DEDUP_REMOVED lines=12> */
.L_x_455:
[----:B------:R-:W-:Y:S05]  /*1ad50*/  BSYNC B1 ;  /* 0x0000000000017941 */ /* 0x000fea0003800000 */
.L_x_454:
        /* <DEDUP_REMOVED lines=9> */
.L_x_457:
[----:B------:R-:W-:Y:S05]  /*1adf0*/  BSYNC B1 ;  /* 0x0000000000017941 */ /* 0x000fea0003800000 */
.L_x_456:
        /* <DEDUP_REMOVED lines=9> */
.L_x_459:
[----:B------:R-:W-:Y:S05]  /*1ae90*/  BSYNC B1 ;  /* 0x0000000000017941 */ /* 0x000fea0003800000 */
.L_x_458:
        /* <DEDUP_REMOVED lines=12> */
.L_x_461:
[----:B------:R-:W-:Y:S05]  /*1af60*/  BSYNC B1 ;  /* 0x0000000000017941 */ /* 0x000fea0003800000 */
.L_x_460:
        /* <DEDUP_REMOVED lines=12> */
.L_x_463:
[----:B------:R-:W-:Y:S05]  /*1b030*/  BSYNC B1 ;  /* 0x0000000000017941 */ /* 0x000fea0003800000 */
.L_x_462:
        /* <DEDUP_REMOVED lines=9> */
.L_x_465:
[----:B------:R-:W-:Y:S05]  /*1b0d0*/  BSYNC B1 ;  /* 0x0000000000017941 */ /* 0x000fea0003800000 */
.L_x_464:
        /* <DEDUP_REMOVED lines=9> */
.L_x_467:
[----:B------:R-:W-:Y:S05]  /*1b170*/  BSYNC B1 ;  /* 0x0000000000017941 */ /* 0x000fea0003800000 */
.L_x_466:
        /* <DEDUP_REMOVED lines=12> */
.L_x_469:
[----:B------:R-:W-:Y:S05]  /*1b240*/  BSYNC B1 ;  /* 0x0000000000017941 */ /* 0x000fea0003800000 */
.L_x_468:
        /* <DEDUP_REMOVED lines=12> */
.L_x_471:
[----:B------:R-:W-:Y:S05]  /*1b310*/  BSYNC B1 ;  /* 0x0000000000017941 */ /* 0x000fea0003800000 */
.L_x_470:
        /* <DEDUP_REMOVED lines=9> */
.L_x_473:
[----:B------:R-:W-:Y:S05]  /*1b3b0*/  BSYNC B1 ;  /* 0x0000000000017941 */ /* 0x000fea0003800000 */
.L_x_472:
        /* <DEDUP_REMOVED lines=9> */
.L_x_475:
[----:B------:R-:W-:Y:S05]  /*1b450*/  BSYNC B1 ;  /* 0x0000000000017941 */ /* 0x000fea0003800000 */
.L_x_474:
        /* <DEDUP_REMOVED lines=12> */
.L_x_477:
[----:B------:R-:W-:Y:S05]  /*1b520*/  BSYNC B1 ;  /* 0x0000000000017941 */ /* 0x000fea0003800000 */
.L_x_476:
        /* <DEDUP_REMOVED lines=12> */
.L_x_479:
[----:B------:R-:W-:Y:S05]  /*1b5f0*/  BSYNC B1 ;  /* 0x0000000000017941 */ /* 0x000fea0003800000 */
.L_x_478:
        /* <DEDUP_REMOVED lines=9> */
.L_x_481:
[----:B------:R-:W-:Y:S05]  /*1b690*/  BSYNC B1 ;  /* 0x0000000000017941 */ /* 0x000fea0003800000 */
.L_x_480:
        /* <DEDUP_REMOVED lines=9> */
.L_x_483:
[----:B------:R-:W-:Y:S05]  /*1b730*/  BSYNC B1 ;  /* 0x0000000000017941 */ /* 0x000fea0003800000 */
.L_x_482:
        /* <DEDUP_REMOVED lines=12> */
.L_x_485:
[----:B------:R-:W-:Y:S05]  /*1b800*/  BSYNC B1 ;  /* 0x0000000000017941 */ /* 0x000fea0003800000 */
.L_x_484:
        /* <DEDUP_REMOVED lines=12> */
.L_x_487:
[----:B------:R-:W-:Y:S05]  /*1b8d0*/  BSYNC B1 ;  /* 0x0000000000017941 */ /* 0x000fea0003800000 */
.L_x_486:
        /* <DEDUP_REMOVED lines=9> */
.L_x_489:
[----:B------:R-:W-:Y:S05]  /*1b970*/  BSYNC B1 ;  /* 0x0000000000017941 */ /* 0x000fea0003800000 */
.L_x_488:
        /* <DEDUP_REMOVED lines=9> */
.L_x_491:
[----:B------:R-:W-:Y:S05]  /*1ba10*/  BSYNC B1 ;  /* 0x0000000000017941 */ /* 0x000fea0003800000 */
.L_x_490:
        /* <DEDUP_REMOVED lines=12> */
.L_x_493:
[----:B------:R-:W-:Y:S05]  /*1bae0*/  BSYNC B1 ;  /* 0x0000000000017941 */ /* 0x000fea0003800000 */
.L_x_492:
        /* <DEDUP_REMOVED lines=12> */
.L_x_495:
[----:B------:R-:W-:Y:S05]  /*1bbb0*/  BSYNC B1 ;  /* 0x0000000000017941 */ /* 0x000fea0003800000 */
.L_x_494:
        /* <DEDUP_REMOVED lines=9> */
.L_x_497:
[----:B------:R-:W-:Y:S05]  /*1bc50*/  BSYNC B1 ;  /* 0x0000000000017941 */ /* 0x000fea0003800000 */
.L_x_496:
        /* <DEDUP_REMOVED lines=9> */
.L_x_499:
[----:B------:R-:W-:Y:S05]  /*1bcf0*/  BSYNC B1 ;  /* 0x0000000000017941 */ /* 0x000fea0003800000 */
.L_x_498:
        /* <DEDUP_REMOVED lines=12> */
.L_x_501:
[----:B------:R-:W-:Y:S05]  /*1bdc0*/  BSYNC B1 ;  /* 0x0000000000017941 */ /* 0x000fea0003800000 */
.L_x_500:
        /* <DEDUP_REMOVED lines=12> */
.L_x_503:
[----:B------:R-:W-:Y:S05]  /*1be90*/  BSYNC B1 ;  /* 0x0000000000017941 */ /* 0x000fea0003800000 */
.L_x_502:
        /* <DEDUP_REMOVED lines=9> */
.L_x_505:
[----:B------:R-:W-:Y:S05]  /*1bf30*/  BSYNC B1 ;  /* 0x0000000000017941 */ /* 0x000fea0003800000 */
.L_x_504:
        /* <DEDUP_REMOVED lines=9> */
.L_x_507:
[----:B------:R-:W-:Y:S05]  /*1bfd0*/  BSYNC B1 ;  /* 0x0000000000017941 */ /* 0x000fea0003800000 */
.L_x_506:
        /* <DEDUP_REMOVED lines=12> */
.L_x_509:
[----:B------:R-:W-:Y:S05]  /*1c0a0*/  BSYNC B1 ;  /* 0x0000000000017941 */ /* 0x000fea0003800000 */
.L_x_508:
        /* <DEDUP_REMOVED lines=12> */
.L_x_511:
[----:B------:R-:W-:Y:S05]  /*1c170*/  BSYNC B1 ;  /* 0x0000000000017941 */ /* 0x000fea0003800000 */
.L_x_510:
        /* <DEDUP_REMOVED lines=9> */
.L_x_513:
[----:B------:R-:W-:Y:S05]  /*1c210*/  BSYNC B1 ;  /* 0x0000000000017941 */ /* 0x000fea0003800000 */
.L_x_512:
        /* <DEDUP_REMOVED lines=9> */
.L_x_515:
[----:B------:R-:W-:Y:S05]  /*1c2b0*/  BSYNC B1 ;  /* 0x0000000000017941 */ /* 0x000fea0003800000 */
.L_x_514:
        /* <DEDUP_REMOVED lines=12> */
.L_x_517:
[----:B------:R-:W-:Y:S05]  /*1c380*/  BSYNC B1 ;  /* 0x0000000000017941 */ /* 0x000fea0003800000 */
.L_x_516:
        /* <DEDUP_REMOVED lines=12> */
.L_x_519:
[----:B------:R-:W-:Y:S05]  /*1c450*/  BSYNC B1 ;  /* 0x0000000000017941 */ /* 0x000fea0003800000 */
.L_x_518:
        /* <DEDUP_REMOVED lines=9> */
.L_x_521:
[----:B------:R-:W-:Y:S05]  /*1c4f0*/  BSYNC B1 ;  /* 0x0000000000017941 */ /* 0x000fea0003800000 */
.L_x_520:
        /* <DEDUP_REMOVED lines=9> */
.L_x_523:
[----:B------:R-:W-:Y:S05]  /*1c590*/  BSYNC B1 ;  /* 0x0000000000017941 */ /* 0x000fea0003800000 */
.L_x_522:
        /* <DEDUP_REMOVED lines=12> */
.L_x_525:
[----:B------:R-:W-:Y:S05]  /*1c660*/  BSYNC B1 ;  /* 0x0000000000017941 */ /* 0x000fea0003800000 */
.L_x_524:
        /* <DEDUP_REMOVED lines=12> */
.L_x_527:
[----:B------:R-:W-:Y:S05]  /*1c730*/  BSYNC B1 ;  /* 0x0000000000017941 */ /* 0x000fea0003800000 */
.L_x_526:
        /* <DEDUP_REMOVED lines=9> */
.L_x_529:
[----:B------:R-:W-:Y:S05]  /*1c7d0*/  BSYNC B1 ;  /* 0x0000000000017941 */ /* 0x000fea0003800000 */
.L_x_528:
        /* <DEDUP_REMOVED lines=9> */
.L_x_531:
[----:B------:R-:W-:Y:S05]  /*1c870*/  BSYNC B1 ;  /* 0x0000000000017941 */ /* 0x000fea0003800000 */
.L_x_530:
        /* <DEDUP_REMOVED lines=12> */
.L_x_533:
[----:B------:R-:W-:Y:S05]  /*1c940*/  BSYNC B1 ;  /* 0x0000000000017941 */ /* 0x000fea0003800000 */
.L_x_532:
        /* <DEDUP_REMOVED lines=12> */
.L_x_535:
[----:B------:R-:W-:Y:S05]  /*1ca10*/  BSYNC B1 ;  /* 0x0000000000017941 */ /* 0x000fea0003800000 */
.L_x_534:
        /* <DEDUP_REMOVED lines=9> */
.L_x_537:
[----:B------:R-:W-:Y:S05]  /*1cab0*/  BSYNC B1 ;  /* 0x0000000000017941 */ /* 0x000fea0003800000 */
.L_x_536:
        /* <DEDUP_REMOVED lines=9> */
.L_x_539:
[----:B------:R-:W-:Y:S05]  /*1cb50*/  BSYNC B1 ;  /* 0x0000000000017941 */ /* 0x000fea0003800000 */
.L_x_538:
[----:B-----5:R-:W-:Y:S01]  /*1cb60*/  HADD2.F32 R5, -RZ, R3.H0_H0 ;  /* 0x20000003ff057230 */ /* 0x020fe20000004100 */
[----:B------:R-:W-:Y:S01]  /*1cb70*/  ISETP.GT.AND P1, PT, R0, 0xf9, P1 ;  /* 0x000000f90000780c */ /* 0x000fe20000f24270 */
[----:B0-----:R-:W-:Y:S01]  /*1cb80*/  @P2 IMAD.MOV.U32 R4, RZ, RZ, R160 ;  /* 0x000000ffff042224 */ /* 0x001fe200078e00a0 */
[----:B------:R-:W-:Y:S02]  /*1cb90*/  BSSY B1, `(.L_x_540) ;  /* 0x0000009000017945 */ /* 0x000fe40003800000 */
[----:B------:R-:W-:-:S04]  /*1cba0*/  FMUL R5, R5, R16 ;  /* 0x0000001005057220 */ /* 0x000fc80000400000 */
[----:B------:R-:W-:-:S05]  /*1cbb0*/  FFMA R5, R150, R2, R5 ;  /* 0x0000000296057223 */ /* 0x000fca0000000005 */
[----:B------:R-:W-:-:S04]  /*1cbc0*/  F2FP.F16.F32.PACK_AB R5, RZ, R5 ;  /* 0x00000005ff05723e */ /* 0x000fc800000000ff */
[----:B-1--4-:R-:W-:Y:S02]  /*1cbd0*/  PRMT R6, R5, 0x7610, R6 ;  /* 0x0000761005067816 */ /* 0x012fe40000000006 */
[----:B------:R-:W-:-:S05]  /*1cbe0*/  @P2 MOV R5, R161 ;  /* 0x000000a100052202 */ /* 0x000fca0000000f00 */
[----:B------:R0:W-:Y:S01]  /*1cbf0*/  @P2 STG.E.U16 desc[UR44][R4.64+0x1f0], R6 ;  /* 0x0001f00604002986 */ /* 0x0001e2000c10152c */
[----:B------:R-:W-:Y:S05]  /*1cc00*/  @!P1 BRA `(.L_x_541) ;  /* 0x0000000000049947 */ /* 0x000fea0003800000 */
[----:B------:R1:W5:Y:S02]  /*1cc10*/  LDG.E.LTC128B.U16 R3, desc[UR44][R12.64+0x1f2] ;  /* 0x0001f22c0c037981 */ /* 0x000364000c1e1520 */
.L_x_541:
[----:B------:R-:W-:Y:S05]  /*1cc20*/  BSYNC B1 ;  /* 0x0000000000017941 */ /* 0x000fea0003800000 */
.L_x_540:
[----:B------:R-:W-:Y:S05]  /*1cc30*/  @!P1 BRA `(.L_x_542) ;  /* 0x0000004c00b09947 */ /* 0x000fea0003800000 */
[----:B-----5:R-:W-:-:S05]  /*1cc40*/  HADD2.F32 R3, -RZ, R3.H0_H0 ;  /* 0x20000003ff037230 */ /* 0x020fca0000004100 */
[----:B------:R-:W-:-:S04]  /*1cc50*/  FMUL R0, R3, R16 ;  /* 0x0000001003007220 */ /* 0x000fc80000400000 */
[----:B------:R-:W-:-:S05]  /*1cc60*/  FFMA R0, R151, R2, R0 ;  /* 0x0000000297007223 */ /* 0x000fca0000000000 */
[----:B------:R-:W-:-:S05]  /*1cc70*/  F2FP.F16.F32.PACK_AB R0, RZ, R0 ;  /* 0x00000000ff00723e */ /* 0x000fca00000000ff */
[----:B------:R4:W-:Y:S01]  /*1cc80*/  STG.E.U16 desc[UR44][R160.64+0x1f2], R0 ;  /* 0x0001f200a0007986 */ /* 0x0009e2000c10152c */
[----:B------:R-:W-:Y:S05]  /*1cc90*/  BRA `(.L_x_542) ;  /* 0x0000004c00987947 */ /* 0x000fea0003800000 */
.L_x_35:
[----:B------:R-:W2:Y:S01]  /*1cca0*/  LDL.LU R3, [R1] ;  /* 0x0000000001037983 */ /* 0x000ea20000300800 */
[----:B------:R-:W-:-:S03]  /*1ccb0*/  ULDC.64 UR4, c[0x0][0x5c0] ;  /* 0x0001700000047ab9 */ /* 0x000fc60000000a00 */
[----:B------:R-:W3:Y:S04]  /*1ccc0*/  LDL.LU R9, [R1+0x60] ;  /* 0x0000600001097983 */ /* 0x000ee80000300800 */
[----:B------:R-:W4:Y:S04]  /*1ccd0*/  LDL.LU R11, [R1+0x8c] ;  /* 0x00008c00010b7983 */ /* 0x000f280000300800 */
[----:B------:R-:W5:Y:S04]  /*1cce0*/  LDL.LU R12, [R1+0x90] ;  /* 0x00009000010c7983 */ /* 0x000f680000300800 */
        /* <DEDUP_REMOVED lines=74> */
[----:B------:R-:W5:Y:S01]  /*1d190*/  LDL.LU R161, [R1+0x1cc] ;  /* 0x0001cc0001a17983 */ /* 0x000f620000300800 */
[----:B--2---:R-:W-:-:S03]  /*1d1a0*/  FMUL R3, R3, R2 ;  /* 0x0000000203037220 */ /* 0x004fc60000400000 */
[----:B------:R-:W2:Y:S01]  /*1d1b0*/  LDL.LU R160, [R1+0x1d0] ;  /* 0x0001d00001a07983 */ /* 0x000ea20000300800 */
[----:B------:R-:W-:-:S03]  /*1d1c0*/  LEA R4, P0, R6, UR4, 0x1 ;  /* 0x0000000406047c11 */ /* 0x000fc6000f8008ff */
[----:B------:R-:W2:Y:S04]  /*1d1d0*/  LDL.LU R159, [R1+0x1d4] ;  /* 0x0001d400019f7983 */ /* 0x000ea80000300800 */
[----:B------:R-:W2:Y:S04]  /*1d1e0*/  LDL.LU R158, [R1+0x1d8] ;  /* 0x0001d800019e7983 */ /* 0x000ea80000300800 */
[----:B------:R-:W2:Y:S04]  /*1d1f0*/  LDL.LU R157, [R1+0x1dc] ;  /* 0x0001dc00019d7983 */ /* 0x000ea80000300800 */
[----:B------:R-:W2:Y:S01]  /*1d200*/  LDL.LU R156, [R1+0x1e0] ;  /* 0x0001e000019c7983 */ /* 0x000ea20000300800 */
[----:B------:R-:W-:-:S03]  /*1d210*/  LEA.HI.X R5, R6, UR5, R10, 0x1, P0 ;  /* 0x0000000506057c11 */ /* 0x000fc600080f0c0a */
[----:B------:R-:W2:Y:S01]  /*1d220*/  LDL.LU R155, [R1+0x1e4] ;  /* 0x0001e400019b7983 */ /* 0x000ea20000300800 */
[----:B------:R-:W-:-:S03]  /*1d230*/  F2FP.F16.F32.PACK_AB R3, RZ, R3 ;  /* 0x00000003ff03723e */ /* 0x000fc600000000ff */
[----:B------:R-:W2:Y:S04]  /*1d240*/  LDL.LU R154, [R1+0x1e8] ;  /* 0x0001e800019a7983 */ /* 0x000ea80000300800 */
[----:B------:R-:W2:Y:S04]  /*1d250*/  LDL.LU R23, [R1+0x1ec] ;  /* 0x0001ec0001177983 */ /* 0x000ea80000300800 */
[----:B------:R-:W2:Y:S04]  /*1d260*/  LDL.LU R22, [R1+0x1f0] ;  /* 0x0001f00001167983 */ /* 0x000ea80000300800 */
[----:B------:R-:W2:Y:S04]  /*1d270*/  LDL.LU R21, [R1+0x1f4] ;  /* 0x0001f40001157983 */ /* 0x000ea80000300800 */
[----:B------:R-:W2:Y:S04]  /*1d280*/  LDL.LU R20, [R1+0x1f8] ;  /* 0x0001f80001147983 */ /* 0x000ea80000300800 */
[----:B------:R-:W2:Y:S04]  /*1d290*/  LDL.LU R19, [R1+0x1fc] ;  /* 0x0001fc0001137983 */ /* 0x000ea80000300800 */
[----:B------:R-:W3:Y:S04]  /*1d2a0*/  LDL.LU R7, [R1+0x8] ;  /* 0x0000080001077983 */ /* 0x000ee80000300800 */
[----:B------:R-:W4:Y:S04]  /*1d2b0*/  LDL.LU R6, [R1+0xc] ;  /* 0x00000c0001067983 */ /* 0x000f280000300800 */
[----:B------:R0:W-:Y:S04]  /*1d2c0*/  @P1 STG.E.U16 desc[UR44][R4.64], R3 ;  /* 0x0000000304001986 */ /* 0x0001e8000c10152c */
[----:B0-----:R-:W5:Y:S01]  /*1d2d0*/  LDL.LU R3, [R1+0x4] ;  /* 0x0000040001037983 */ /* 0x001f620000300800 */
[----:B------:R-:W-:Y:S01]  /*1d2e0*/  ISETP.GT.AND P0, PT, R0, 0x1, P3 ;  /* 0x000000010000780c */ /* 0x000fe20001f04270 */
[----:B------:R-:W-:Y:S01]  /*1d2f0*/  USHF.L.U32 UR5, UR8, 0x4, URZ ;  /* 0x0000000408057899 */ /* 0x000fe2000800063f */
[----:B------:R-:W-:Y:S01]  /*1d300*/  ISETP.GT.AND P2, PT, R153, 0x8, PT ;  /* 0x000000089900780c */ /* 0x000fe20003f44270 */
[----:B------:R-:W-:Y:S01]  /*1d310*/  USHF.L.U64.HI UR4, UR8, 0x4, UR9 ;  /* 0x0000000408047899 */ /* 0x000fe20008010209 */
[----:B---3--:R-:W-:-:S05]  /*1d320*/  FMUL R7, R7, R2 ;  /* 0x0000000207077220 */ /* 0x008fca0000400000 */
[----:B------:R-:W-:-:S04]  /*1d330*/  F2FP.F16.F32.PACK_AB R7, RZ, R7 ;  /* 0x00000007ff07723e */ /* 0x000fc800000000ff */
[----:B------:R-:W-:Y:S01]  /*1d340*/  PRMT R8, R7, 0x7610, R8 ;  /* 0x0000761007087816 */ /* 0x000fe20000000008 */
[----:B-----5:R-:W-:-:S05]  /*1d350*/  FMUL R3, R3, R2 ;  /* 0x0000000203037220 */ /* 0x020fca0000400000 */
[----:B------:R-:W-:-:S05]  /*1d360*/  F2FP.F16.F32.PACK_AB R3, RZ, R3 ;  /* 0x00000003ff03723e */ /* 0x000fca00000000ff */
[----:B------:R4:W-:Y:S01]  /*1d370*/  @P0 STG.E.U16 desc[UR44][R4.64+0x2], R3 ;  /* 0x0000020304000986 */ /* 0x0009e2000c10152c */
[----:B------:R-:W-:Y:S01]  /*1d380*/  ISETP.GT.AND P0, PT, R0, RZ, P2 ;  /* 0x000000ff0000720c */ /* 0x000fe20001704270 */
[----:B----4-:R-:W-:Y:S01]  /*1d390*/  FMUL R3, R6, R2 ;  /* 0x0000000206037220 */ /* 0x010fe20000400000 */
[----:B------:R-:W-:-:S04]  /*1d3a0*/  IADD3 R6, P1, R4, UR5, RZ ;  /* 0x0000000504067c10 */ /* 0x000fc8000ff3e0ff */
[----:B------:R-:W-:Y:S02]  /*1d3b0*/  IADD3.X R7, R5, UR4, RZ, P1, !PT ;  /* 0x0000000405077c10 */ /* 0x000fe40008ffe4ff */
[----:B------:R-:W-:-:S05]  /*1d3c0*/  F2FP.F16.F32.PACK_AB R3, RZ, R3 ;  /* 0x00000003ff03723e */ /* 0x000fca00000000ff */
[----:B------:R0:W-:Y:S01]  /*1d3d0*/  @P0 STG.E.U16 desc[UR44][R6.64], R8 ;  /* 0x0000000806000986 */ /* 0x0001e2000c10152c */
[----:B------:R-:W-:-:S03]  /*1d3e0*/  ISETP.GT.AND P0, PT, R0, 0x1, P2 ;  /* 0x000000010000780c */ /* 0x000fc60001704270 */
[----:B0-----:R-:W3:Y:S10]  /*1d3f0*/  LDL.LU R8, [R1+0x50] ;  /* 0x0000500001087983 */ /* 0x001ef40000300800 */
[----:B------:R0:W-:Y:S04]  /*1d400*/  @P0 STG.E.U16 desc[UR44][R6.64+0x2], R3 ;  /* 0x0000020306000986 */ /* 0x0001e8000c10152c */
[----:B0-----:R-:W4:Y:S01]  /*1d410*/  LDL.LU R3, [R1+0x10] ;  /* 0x0000100001037983 */ /* 0x001f220000300800 */
[----:B------:R-:W-:Y:S01]  /*1d420*/  ISETP.GT.AND P0, PT, R0, 0x8, P3 ;  /* 0x000000080000780c */ /* 0x000fe20001f04270 */
[----:B----4-:R-:W-:-:S05]  /*1d430*/  FMUL R3, R3, R2 ;  /* 0x0000000203037220 */ /* 0x010fca0000400000 */
[----:B------:R-:W-:-:S07]  /*1d440*/  F2FP.F16.F32.PACK_AB R3, RZ, R3 ;  /* 0x00000003ff03723e */ /* 0x000fce00000000ff */
        /* <DEDUP_REMOVED lines=73> */
[----:B---3--:R-:W-:-:S05]  /*1d8e0*/  FMUL R8, R8, R2 ;  /* 0x0000000208087220 */ /* 0x008fca0000400000 */
[----:B------:R-:W-:Y:S01]  /*1d8f0*/  F2FP.F16.F32.PACK_AB R8, RZ, R8 ;  /* 0x00000008ff08723e */ /* 0x000fe200000000ff */
[----:B----4-:R-:W-:-:S05]  /*1d900*/  FMUL R3, R3, R2 ;  /* 0x0000000203037220 */ /* 0x010fca0000400000 */
[----:B------:R-:W-:-:S05]  /*1d910*/  F2FP.F16.F32.PACK_AB R3, RZ, R3 ;  /* 0x00000003ff03723e */ /* 0x000fca00000000ff */
[----:B------:R0:W-:Y:S01]  /*1d920*/  @P0 STG.E.U16 desc[UR44][R6.64+0x42], R3 ;  /* 0x0000420306000986 */ /* 0x0001e2000c10152c */
[----:B------:R-:W-:-:S03]  /*1d930*/  ISETP.GT.AND P0, PT, R0, 0x28, P3 ;  /* 0x000000280000780c */ /* 0x000fc60001f04270 */
[----:B0-----:R-:W3:Y:S01]  /*1d940*/  LDL.LU R3, [R1+0x54] ;  /* 0x0000540001037983 */ /* 0x001ee20000300800 */
[----:B------:R-:W-:-:S09]  /*1d950*/  ISETP.GT.AND P1, PT, R0, 0x29, P3 ;  /* 0x000000290000780c */ /* 0x000fd20001f24270 */
[----:B------:R0:W-:Y:S04]  /*1d960*/  @P0 STG.E.U16 desc[UR44][R4.64+0x50], R8 ;  /* 0x0000500804000986 */ /* 0x0001e8000c10152c */
[----:B0-----:R-:W4:Y:S01]  /*1d970*/  LDL.LU R8, [R1+0x58] ;  /* 0x0000580001087983 */ /* 0x001f220000300800 */
[----:B---3--:R-:W-:-:S05]  /*1d980*/  FMUL R3, R3, R2 ;  /* 0x0000000203037220 */ /* 0x008fca0000400000 */
[----:B------:R-:W-:-:S05]  /*1d990*/  F2FP.F16.F32.PACK_AB R3, RZ, R3 ;  /* 0x00000003ff03723e */ /* 0x000fca00000000ff */
[----:B------:R0:W-:Y:S01]  /*1d9a0*/  @P1 STG.E.U16 desc[UR44][R4.64+0x52], R3 ;  /* 0x0000520304001986 */ /* 0x0001e2000c10152c */
[----:B----4-:R-:W-:-:S05]  /*1d9b0*/  FMUL R8, R8, R2 ;  /* 0x0000000208087220 */ /* 0x010fca0000400000 */
[----:B------:R-:W-:Y:S01]  /*1d9c0*/  F2FP.F16.F32.PACK_AB R8, RZ, R8 ;  /* 0x00000008ff08723e */ /* 0x000fe200000000ff */
[----:B0-----:R-:W3:Y:S03]  /*1d9d0*/  LDL.LU R3, [R1+0x5c] ;  /* 0x00005c0001037983 */ /* 0x001ee60000300800 */
[----:B------:R-:W-:Y:S02]  /*1d9e0*/  PRMT R10, R8, 0x7610, R10 ;  /* 0x00007610080a7816 */ /* 0x000fe4000000000a */
[----:B------:R-:W4:Y:S01]  /*1d9f0*/  LDL.LU R8, [R1+0x64] ;  /* 0x0000640001087983 */ /* 0x000f220000300800 */
[C---:B------:R-:W-:Y:S02]  /*1da00*/  ISETP.GT.AND P1, PT, R0.reuse, 0x28, P2 ;  /* 0x000000280000780c */ /* 0x040fe40001724270 */
[C---:B------:R-:W-:Y:S02]  /*1da10*/  ISETP.GT.AND P4, PT, R0.reuse, 0x29, P2 ;  /* 0x000000290000780c */ /* 0x040fe40001784270 */
[C---:B------:R-:W-:Y:S01]  /*1da20*/  ISETP.GT.AND P5, PT, R0.reuse, 0x30, P3 ;  /* 0x000000300000780c */ /* 0x040fe20001fa4270 */
[----:B------:R-:W-:Y:S01]  /*1da30*/  FMUL R9, R9, R2 ;  /* 0x0000000209097220 */ /* 0x000fe20000400000 */
[----:B------:R-:W-:-:S04]  /*1da40*/  ISETP.GT.AND P0, PT, R0, 0x31, P3 ;  /* 0x000000310000780c */ /* 0x000fc80001f04270 */
[----:B------:R-:W-:-:S03]  /*1da50*/  F2FP.F16.F32.PACK_AB R9, RZ, R9 ;  /* 0x00000009ff09723e */ /* 0x000fc600000000ff */
[----:B------:R0:W-:Y:S04]  /*1da60*/  @P1 STG.E.U16 desc[UR44][R6.64+0x50], R10 ;  /* 0x0000500a06001986 */ /* 0x0001e8000c10152c */
[----:B0-----:R-:W5:Y:S01]  /*1da70*/  LDL.LU R10, [R1+0x74] ;  /* 0x00007400010a7983 */ /* 0x001f620000300800 */
[----:B---3--:R-:W-:-:S05]  /*1da80*/  FMUL R3, R3, R2 ;  /* 0x0000000203037220 */ /* 0x008fca0000400000 */
[----:B------:R-:W-:Y:S01]  /*1da90*/  F2FP.F16.F32.PACK_AB R3, RZ, R3 ;  /* 0x00000003ff03723e */ /* 0x000fe200000000ff */
[----:B----4-:R-:W-:-:S04]  /*1daa0*/  FMUL R8, R8, R2 ;  /* 0x0000000208087220 */ /* 0x010fc80000400000 */
[----:B------:R0:W-:Y:S04]  /*1dab0*/  @P4 STG.E.U16 desc[UR44][R6.64+0x52], R3 ;  /* 0x0000520306004986 */ /* 0x0001e8000c10152c */
[----:B------:R1:W-:Y:S01]  /*1dac0*/  @P5 STG.E.U16 desc[UR44][R4.64+0x60], R9 ;  /* 0x0000600904005986 */ /* 0x0003e2000c10152c */
[----:B0-----:R-:W-:-:S03]  /*1dad0*/  F2FP.F16.F32.PACK_AB R3, RZ, R8 ;  /* 0x00000008ff03723e */ /* 0x001fc600000000ff */
[----:B------:R-:W3:Y:S01]  /*1dae0*/  LDL.LU R8, [R1+0x68] ;  /* 0x0000680001087983 */ /* 0x000ee20000300800 */
[----:B-1----:R-:W-:-:S03]  /*1daf0*/  PRMT R9, R3, 0x7610, R9 ;  /* 0x0000761003097816 */ /* 0x002fc60000000009 */
[----:B------:R-:W4:Y:S04]  /*1db00*/  LDL.LU R3, [R1+0x6c] ;  /* 0x00006c0001037983 */ /* 0x000f280000300800 */
[----:B------:R0:W-:Y:S04]  /*1db10*/  @P0 STG.E.U16 desc[UR44][R4.64+0x62], R9 ;  /* 0x0000620904000986 */ /* 0x0001e8000c10152c */
[----:B0-----:R-:W2:Y:S01]  /*1db20*/  LDL.LU R9, [R1+0x70] ;  /* 0x0000700001097983 */ /* 0x001ea20000300800 */
[----:B------:R-:W-:Y:S01]  /*1db30*/  ISETP.GT.AND P1, PT, R0, 0x30, P2 ;  /* 0x000000300000780c */ /* 0x000fe20001724270 */
[----:B---3--:R-:W-:-:S05]  /*1db40*/  FMUL R8, R8, R2 ;  /* 0x0000000208087220 */ /* 0x008fca0000400000 */
[----:B------:R-:W-:-:S07]  /*1db50*/  F2FP.F16.F32.PACK_AB R8, RZ, R8 ;  /* 0x00000008ff08723e */ /* 0x000fce00000000ff */
[----:B------:R0:W-:Y:S01]  /*1db60*/  @P1 STG.E.U16 desc[UR44][R6.64+0x60], R8 ;  /* 0x0000600806001986 */ /* 0x0001e2000c10152c */
[----:B--2---:R-:W-:-:S05]  /*1db70*/  FMUL R9, R9, R2 ;  /* 0x0000000209097220 */ /* 0x004fca0000400000 */
[----:B0-----:R-:W-:-:S04]  /*1db80*/  F2FP.F16.F32.PACK_AB R8, RZ, R9 ;  /* 0x00000009ff08723e */ /* 0x001fc800000000ff */
[----:B------:R-:W-:Y:S02]  /*1db90*/  PRMT R9, R8, 0x7610, R9 ;  /* 0x0000761008097816 */ /* 0x000fe40000000009 */
[----:B------:R-:W2:Y:S01]  /*1dba0*/  LDL.LU R8, [R1+0x78] ;  /* 0x0000780001087983 */ /* 0x000ea20000300800 */
[C---:B------:R-:W-:Y:S01]  /*1dbb0*/  ISETP.GT.AND P4, PT, R0.reuse, 0x31, P2 ;  /* 0x000000310000780c */ /* 0x040fe20001784270 */
[-C--:B----4-:R-:W-:Y:S01]  /*1dbc0*/  FMUL R3, R3, R2.reuse ;  /* 0x0000000203037220 */ /* 0x090fe20000400000 */
[----:B------:R-:W-:Y:S01]  /*1dbd0*/  ISETP.GT.AND P5, PT, R0, 0x38, P3 ;  /* 0x000000380000780c */ /* 0x000fe20001fa4270 */
[----:B-----5:R-:W-:-:S03]  /*1dbe0*/  FMUL R10, R10, R2 ;  /* 0x000000020a0a7220 */ /* 0x020fc60000400000 */
[----:B------:R-:W-:Y:S02]  /*1dbf0*/  F2FP.F16.F32.PACK_AB R3, RZ, R3 ;  /* 0x00000003ff03723e */ /* 0x000fe400000000ff */
[----:B------:R-:W-:-:S05]  /*1dc00*/  ISETP.GT.AND P6, PT, R0, 0x39, P3 ;  /* 0x000000390000780c */ /* 0x000fca0001fc4270 */
[----:B------:R0:W-:Y:S04]  /*1dc10*/  @P4 STG.E.U16 desc[UR44][R6.64+0x62], R3 ;  /* 0x0000620306004986 */ /* 0x0001e8000c10152c */
[----:B------:R1:W-:Y:S01]  /*1dc20*/  @P5 STG.E.U16 desc[UR44][R4.64+0x70], R9 ;  /* 0x0000700904005986 */ /* 0x0003e2000c10152c */
[----:B0-----:R-:W-:-:S04]  /*1dc30*/  F2FP.F16.F32.PACK_AB R3, RZ, R10 ;  /* 0x0000000aff03723e */ /* 0x001fc800000000ff */
[----:B------:R-:W-:Y:S01]  /*1dc40*/  PRMT R10, R3, 0x7610, R10 ;  /* 0x00007610030a7816 */ /* 0x000fe2000000000a */
[----:B-1----:R-:W3:Y:S04]  /*1dc50*/  LDL.LU R9, [R1+0x80] ;  /* 0x0000800001097983 */ /* 0x002ee80000300800 */
[----:B------:R0:W-:Y:S01]  /*1dc60*/  @P6 STG.E.U16 desc[UR44][R4.64+0x72], R10 ;  /* 0x0000720a04006986 */ /* 0x0001e2000c10152c */
[----:B--2---:R-:W-:-:S05]  /*1dc70*/  FMUL R8, R8, R2 ;  /* 0x0000000208087220 */ /* 0x004fca0000400000 */
[----:B------:R-:W-:Y:S02]  /*1dc80*/  F2FP.F16.F32.PACK_AB R3, RZ, R8 ;  /* 0x00000008ff03723e */ /* 0x000fe400000000ff */
[----:B------:R-:W2:Y:S02]  /*1dc90*/  LDL.LU R8, [R1+0x7c] ;  /* 0x00007c0001087983 */ /* 0x000ea40000300800 */
[----:B0-----:R-:W-:Y:S02]  /*1dca0*/  PRMT R10, R3, 0x7610, R10 ;  /* 0x00007610030a7816 */ /* 0x001fe4000000000a */
[----:B------:R-:W4:Y:S01]  /*1dcb0*/  LDL.LU R3, [R1+0x84] ;  /* 0x0000840001037983 */ /* 0x000f220000300800 */
[C---:B------:R-:W-:Y:S02]  /*1dcc0*/  ISETP.GT.AND P0, PT, R0.reuse, 0x38, P2 ;  /* 0x000000380000780c */ /* 0x040fe40001704270 */
[C---:B------:R-:W-:Y:S02]  /*1dcd0*/  ISETP.GT.AND P1, PT, R0.reuse, 0x39, P2 ;  /* 0x000000390000780c */ /* 0x040fe40001724270 */
[----:B------:R-:W-:-:S02]  /*1dce0*/  ISETP.GT.AND P4, PT, R0, 0x40, P3 ;  /* 0x000000400000780c */ /* 0x000fc40001f84270 */
[----:B------:R-:W-:-:S07]  /*1dcf0*/  ISETP.GT.AND P5, PT, R0, 0x41, P3 ;  /* 0x000000410000780c */ /* 0x000fce0001fa4270 */
[----:B------:R0:W-:Y:S01]  /*1dd00*/  @P0 STG.E.U16 desc[UR44][R6.64+0x70], R10 ;  /* 0x0000700a06000986 */ /* 0x0001e2000c10152c */
[----:B---3--:R-:W-:-:S05]  /*1dd10*/  FMUL R9, R9, R2 ;  /* 0x0000000209097220 */ /* 0x008fca0000400000 */
[----:B------:R-:W-:Y:S01]  /*1dd20*/  F2FP.F16.F32.PACK_AB R9, RZ, R9 ;  /* 0x00000009ff09723e */ /* 0x000fe200000000ff */
[-C--:B--2---:R-:W-:Y:S01]  /*1dd30*/  FMUL R8, R8, R2.reuse ;  /* 0x0000000208087220 */ /* 0x084fe20000400000 */
[----:B----4-:R-:W-:-:S04]  /*1dd40*/  FMUL R3, R3, R2 ;  /* 0x0000000203037220 */ /* 0x010fc80000400000 */
[----:B------:R-:W-:-:S04]  /*1dd50*/  F2FP.F16.F32.PACK_AB R8, RZ, R8 ;  /* 0x00000008ff08723e */ /* 0x000fc800000000ff */
[----:B0-----:R-:W-:Y:S02]  /*1dd60*/  PRMT R10, R8, 0x7610, R10 ;  /* 0x00007610080a7816 */ /* 0x001fe4000000000a */
[----:B------:R-:W-:Y:S01]  /*1dd70*/  F2FP.F16.F32.PACK_AB R3, RZ, R3 ;  /* 0x00000003ff03723e */ /* 0x000fe200000000ff */
[----:B------:R-:W2:Y:S04]  /*1dd80*/  LDL.LU R8, [R1+0x88] ;  /* 0x0000880001087983 */ /* 0x000ea80000300800 */
[----:B------:R-:W-:Y:S04]  /*1dd90*/  @P1 STG.E.U16 desc[UR44][R6.64+0x72], R10 ;  /* 0x0000720a06001986 */ /* 0x000fe8000c10152c */
[----:B------:R0:W-:Y:S04]  /*1dda0*/  @P4 STG.E.U16 desc[UR44][R4.64+0x80], R9 ;  /* 0x0000800904004986 */ /* 0x0001e8000c10152c */
[----:B------:R1:W-:Y:S04]  /*1ddb0*/  @P5 STG.E.U16 desc[UR44][R4.64+0x82], R3 ;  /* 0x0000820304005986 */ /* 0x0003e8000c10152c */
[----:B0-----:R-:W3:Y:S04]  /*1ddc0*/  LDL.LU R9, [R1+0x94] ;  /* 0x0000940001097983 */ /* 0x001ee80000300800 */
[----:B-1----:R-:W4:Y:S01]  /*1ddd0*/  LDL.LU R3, [R1+0x98] ;  /* 0x0000980001037983 */ /* 0x002f220000300800 */
[----:B------:R-:W-:Y:S01]  /*1dde0*/  ISETP.GT.AND P0, PT, R0, 0x40, P2 ;  /* 0x000000400000780c */ /* 0x000fe20001704270 */
[----:B--2---:R-:W-:-:S05]  /*1ddf0*/  FMUL R8, R8, R2 ;  /* 0x0000000208087220 */ /* 0x004fca0000400000 */
[----:B------:R-:W-:-:S07]  /*1de00*/  F2FP.F16.F32.PACK_AB R8, RZ, R8 ;  /* 0x00000008ff08723e */ /* 0x000fce00000000ff */
[----:B------:R0:W-:Y:S01]  /*1de10*/  @P0 STG.E.U16 desc[UR44][R6.64+0x80], R8 ;  /* 0x0000800806000986 */ /* 0x0001e2000c10152c */
[----:B----4-:R-:W-:-:S05]  /*1de20*/  FMUL R3, R3, R2 ;  /* 0x0000000203037220 */ /* 0x010fca0000400000 */
[----:B0-----:R-:W-:Y:S02]  /*1de30*/  F2FP.F16.F32.PACK_AB R8, RZ, R3 ;  /* 0x00000003ff08723e */ /* 0x001fe400000000ff */
[----:B------:R-:W2:Y:S02]  /*1de40*/  LDL.LU R3, [R1+0x9c] ;  /* 0x00009c0001037983 */ /* 0x000ea40000300800 */
[----:B------:R-:W-:Y:S02]  /*1de50*/  PRMT R13, R8, 0x7610, R13 ;  /* 0x00007610080d7816 */ /* 0x000fe4000000000d */
[----:B------:R-:W4:Y:S01]  /*1de60*/  LDL.LU R8, [R1+0xa0] ;  /* 0x0000a00001087983 */ /* 0x000f220000300800 */
[C---:B------:R-:W-:Y:S01]  /*1de70*/  ISETP.GT.AND P1, PT, R0.reuse, 0x41, P2 ;  /* 0x000000410000780c */ /* 0x040fe20001724270 */
[-C--:B---3--:R-:W-:Y:S01]  /*1de80*/  FMUL R9, R9, R2.reuse ;  /* 0x0000000209097220 */ /* 0x088fe20000400000 */
[-C--:B------:R-:W-:Y:S01]  /*1de90*/  FMUL R11, R11, R2.reuse ;  /* 0x000000020b0b7220 */ /* 0x080fe20000400000 */
[----:B------:R-:W-:Y:S01]  /*1dea0*/  ISETP.GT.AND P4, PT, R0, 0x48, P3 ;  /* 0x000000480000780c */ /* 0x000fe20001f84270 */
[----:B------:R-:W-:-:S02]  /*1deb0*/  FMUL R12, R12, R2 ;  /* 0x000000020c0c7220 */ /* 0x000fc40000400000 */
[----:B------:R-:W-:Y:S02]  /*1dec0*/  F2FP.F16.F32.PACK_AB R9, RZ, R9 ;  /* 0x00000009ff09723e */ /* 0x000fe400000000ff */
[----:B------:R-:W-:Y:S02]  /*1ded0*/  F2FP.F16.F32.PACK_AB R11, RZ, R11 ;  /* 0x0000000bff0b723e */ /* 0x000fe400000000ff */
[----:B------:R-:W-:Y:S02]  /*1dee0*/  F2FP.F16.F32.PACK_AB R10, RZ, R12 ;  /* 0x0000000cff0a723e */ /* 0x000fe400000000ff */
[----:B------:R-:W-:Y:S02]  /*1def0*/  PRMT R12, R9, 0x7610, R12 ;  /* 0x00007610090c7816 */ /* 0x000fe4000000000c */
[C---:B------:R-:W-:Y:S01]  /*1df00*/  ISETP.GT.AND P5, PT, R0.reuse, 0x49, P3 ;  /* 0x000000490000780c */ /* 0x040fe20001fa4270 */
[----:B------:R-:W-:Y:S01]  /*1df10*/  @P1 STG.E.U16 desc[UR44][R6.64+0x82], R11 ;  /* 0x0000820b06001986 */ /* 0x000fe2000c10152c */
[----:B------:R-:W-:-:S02]  /*1df20*/  ISETP.GT.AND P0, PT, R0, 0x48, P2 ;  /* 0x000000480000780c */ /* 0x000fc40001704270 */
[C---:B------:R-:W-:Y:S01]  /*1df30*/  ISETP.GT.AND P1, PT, R0.reuse, 0x49, P2 ;  /* 0x000000490000780c */ /* 0x040fe20001724270 */
[----:B------:R0:W-:Y:S01]  /*1df40*/  @P4 STG.E.U16 desc[UR44][R4.64+0x90], R10 ;  /* 0x0000900a04004986 */ /* 0x0001e2000c10152c */
[----:B------:R-:W-:-:S07]  /*1df50*/  ISETP.GT.AND P4, PT, R0, 0x50, P3 ;  /* 0x000000500000780c */ /* 0x000fce0001f84270 */
[----:B------:R1:W-:Y:S01]  /*1df60*/  @P5 STG.E.U16 desc[UR44][R4.64+0x92], R12 ;  /* 0x0000920c04005986 */ /* 0x0003e2000c10152c */
[----:B------:R-:W-:-:S03]  /*1df70*/  ISETP.GT.AND P5, PT, R0, 0x51, P3 ;  /* 0x000000510000780c */ /* 0x000fc60001fa4270 */
[----:B------:R3:W-:Y:S01]  /*1df80*/  @P0 STG.E.U16 desc[UR44][R6.64+0x90], R13 ;  /* 0x0000900d06000986 */ /* 0x0007e2000c10152c */
[C---:B------:R-:W-:Y:S02]  /*1df90*/  ISETP.GT.AND P0, PT, R0.reuse, 0x51, P2 ;  /* 0x000000510000780c */ /* 0x040fe40001704270 */
[----:B------:R-:W-:Y:S01]  /*1dfa0*/  ISETP.GT.AND P6, PT, R0, 0x71, P3 ;  /* 0x000000710000780c */ /* 0x000fe20001fc4270 */
[----:B--2---:R-:W-:-:S05]  /*1dfb0*/  FMUL R3, R3, R2 ;  /* 0x0000000203037220 */ /* 0x004fca0000400000 */
[----:B------:R-:W-:Y:S01]  /*1dfc0*/  F2FP.F16.F32.PACK_AB R9, RZ, R3 ;  /* 0x00000003ff09723e */ /* 0x000fe200000000ff */
[-C--:B----4-:R-:W-:Y:S01]  /*1dfd0*/  FMUL R3, R8, R2.reuse ;  /* 0x0000000208037220 */ /* 0x090fe20000400000 */
[----:B------:R-:W-:-:S04]  /*1dfe0*/  FMUL R8, R235, R2 ;  /* 0x00000002eb087220 */ /* 0x000fc80000400000 */
[----:B------:R-:W-:Y:S02]  /*1dff0*/  F2FP.F16.F32.PACK_AB R3, RZ, R3 ;  /* 0x00000003ff03723e */ /* 0x000fe400000000ff */
[----:B0-----:R-:W-:Y:S02]  /*1e000*/  PRMT R10, R9, 0x7610, R10 ;  /* 0x00007610090a7816 */ /* 0x001fe4000000000a */
[----:B------:R-:W-:Y:S01]  /*1e010*/  PRMT R11, R3, 0x7610, R11 ;  /* 0x00007610030b7816 */ /* 0x000fe2000000000b */
[----:B------:R-:W-:Y:S01]  /*1e020*/  FMUL R3, R233, R2 ;  /* 0x00000002e9037220 */ /* 0x000fe20000400000 */
[----:B------:R-:W-:Y:S01]  /*1e030*/  F2FP.F16.F32.PACK_AB R8, RZ, R8 ;  /* 0x00000008ff08723e */ /* 0x000fe200000000ff */
[----:B------:R-:W-:Y:S01]  /*1e040*/  FMUL R9, R234, R2 ;  /* 0x00000002ea097220 */ /* 0x000fe20000400000 */
[----:B------:R0:W-:Y:S02]  /*1e050*/  @P1 STG.E.U16 desc[UR44][R6.64+0x92], R10 ;  /* 0x0000920a06001986 */ /* 0x0001e4000c10152c */
[----:B-1----:R-:W-:-:S02]  /*1e060*/  PRMT R12, R8, 0x7610, R12 ;  /* 0x00007610080c7816 */ /* 0x002fc4000000000c */
[----:B------:R-:W-:Y:S01]  /*1e070*/  F2FP.F16.F32.PACK_AB R8, RZ, R3 ;  /* 0x00000003ff08723e */ /* 0x000fe200000000ff */
[-C--:B------:R-:W-:Y:S01]  /*1e080*/  FMUL R3, R232, R2.reuse ;  /* 0x00000002e8037220 */ /* 0x080fe20000400000 */
[C---:B------:R-:W-:Y:S02]  /*1e090*/  ISETP.GT.AND P1, PT, R0.reuse, 0x50, P2 ;  /* 0x000000500000780c */ /* 0x040fe40001724270 */
[----:B------:R-:W-:Y:S01]  /*1e0a0*/  F2FP.F16.F32.PACK_AB R9, RZ, R9 ;  /* 0x00000009ff09723e */ /* 0x000fe200000000ff */
[----:B------:R1:W-:Y:S01]  /*1e0b0*/  @P4 STG.E.U16 desc[UR44][R4.64+0xa0], R11 ;  /* 0x0000a00b04004986 */ /* 0x0003e2000c10152c */
[----:B------:R-:W-:Y:S02]  /*1e0c0*/  ISETP.GT.AND P4, PT, R0, 0x58, P3 ;  /* 0x000000580000780c */ /* 0x000fe40001f84270 */
[----:B---3--:R-:W-:Y:S02]  /*1e0d0*/  PRMT R13, R9, 0x7610, R13 ;  /* 0x00007610090d7816 */ /* 0x008fe4000000000d */
[----:B------:R-:W-:Y:S01]  /*1e0e0*/  F2FP.F16.F32.PACK_AB R9, RZ, R3 ;  /* 0x00000003ff09723e */ /* 0x000fe200000000ff */
[-C--:B------:R-:W-:Y:S01]  /*1e0f0*/  FMUL R3, R230, R2.reuse ;  /* 0x00000002e6037220 */ /* 0x080fe20000400000 */
[----:B------:R-:W-:Y:S01]  /*1e100*/  PRMT R14, R8, 0x7610, R14 ;  /* 0x00007610080e7816 */ /* 0x000fe2000000000e */
[----:B------:R-:W-:Y:S01]  /*1e110*/  FMUL R8, R231, R2 ;  /* 0x00000002e7087220 */ /* 0x000fe20000400000 */
[----:B------:R2:W-:Y:S01]  /*1e120*/  @P5 STG.E.U16 desc[UR44][R4.64+0xa2], R12 ;  /* 0x0000a20c04005986 */ /* 0x0005e2000c10152c */
[----:B------:R-:W-:-:S02]  /*1e130*/  ISETP.GT.AND P5, PT, R0, 0x59, P3 ;  /* 0x000000590000780c */ /* 0x000fc40001fa4270 */
[----:B------:R-:W-:Y:S01]  /*1e140*/  F2FP.F16.F32.PACK_AB R3, RZ, R3 ;  /* 0x00000003ff03723e */ /* 0x000fe200000000ff */
[----:B------:R-:W-:Y:S01]  /*1e150*/  @P1 STG.E.U16 desc[UR44][R6.64+0xa0], R13 ;  /* 0x0000a00d06001986 */ /* 0x000fe2000c10152c */
[----:B0-----:R-:W-:Y:S01]  /*1e160*/  F2FP.F16.F32.PACK_AB R10, RZ, R8 ;  /* 0x00000008ff0a723e */ /* 0x001fe200000000ff */
[-C--:B------:R-:W-:Y:S01]  /*1e170*/  FMUL R8, R229, R2.reuse ;  /* 0x00000002e5087220 */ /* 0x080fe20000400000 */
[----:B-1----:R-:W-:Y:S01]  /*1e180*/  PRMT R11, R3, 0x7610, R11 ;  /* 0x00007610030b7816 */ /* 0x002fe2000000000b */
[----:B------:R-:W-:Y:S01]  /*1e190*/  @P0 STG.E.U16 desc[UR44][R6.64+0xa2], R14 ;  /* 0x0000a20e06000986 */ /* 0x000fe2000c10152c */
[----:B------:R-:W-:Y:S01]  /*1e1a0*/  ISETP.GT.AND P0, PT, R0, 0x58, P2 ;  /* 0x000000580000780c */ /* 0x000fe20001704270 */
[----:B------:R-:W-:Y:S01]  /*1e1b0*/  FMUL R3, R228, R2 ;  /* 0x00000002e4037220 */ /* 0x000fe20000400000 */
[C---:B------:R-:W-:Y:S01]  /*1e1c0*/  ISETP.GT.AND P1, PT, R0.reuse, 0x59, P2 ;  /* 0x000000590000780c */ /* 0x040fe20001724270 */
[----:B------:R0:W-:Y:S01]  /*1e1d0*/  @P4 STG.E.U16 desc[UR44][R4.64+0xb0], R9 ;  /* 0x0000b00904004986 */ /* 0x0001e2000c10152c */
[----:B------:R-:W-:-:S02]  /*1e1e0*/  ISETP.GT.AND P4, PT, R0, 0x60, P3 ;  /* 0x000000600000780c */ /* 0x000fc40001f84270 */
[----:B------:R-:W-:Y:S01]  /*1e1f0*/  F2FP.F16.F32.PACK_AB R8, RZ, R8 ;  /* 0x00000008ff08723e */ /* 0x000fe200000000ff */
[----:B------:R1:W-:Y:S03]  /*1e200*/  @P5 STG.E.U16 desc[UR44][R4.64+0xb2], R10 ;  /* 0x0000b20a04005986 */ /* 0x0003e6000c10152c */
[----:B--2---:R-:W-:Y:S02]  /*1e210*/  PRMT R12, R8, 0x7610, R12 ;  /* 0x00007610080c7816 */ /* 0x004fe4000000000c */
[----:B0-----:R-:W-:Y:S01]  /*1e220*/  F2FP.F16.F32.PACK_AB R9, RZ, R3 ;  /* 0x00000003ff09723e */ /* 0x001fe200000000ff */
[-C--:B------:R-:W-:Y:S01]  /*1e230*/  FMUL R3, R227, R2.reuse ;  /* 0x00000002e3037220 */ /* 0x080fe20000400000 */
[-C--:B------:R-:W-:Y:S02]  /*1e240*/  FMUL R8, R226, R2.reuse ;  /* 0x00000002e2087220 */ /* 0x080fe40000400000 */
[----:B-1----:R-:W-:Y:S01]  /*1e250*/  PRMT R10, R9, 0x7610, R10 ;  /* 0x00007610090a7816 */ /* 0x002fe2000000000a */
[----:B------:R0:W-:Y:S01]  /*1e260*/  @P0 STG.E.U16 desc[UR44][R6.64+0xb0], R11 ;  /* 0x0000b00b06000986 */ /* 0x0001e2000c10152c */
[----:B------:R-:W-:Y:S01]  /*1e270*/  F2FP.F16.F32.PACK_AB R3, RZ, R3 ;  /* 0x00000003ff03723e */ /* 0x000fe200000000ff */
[----:B------:R-:W-:Y:S01]  /*1e280*/  FMUL R9, R225, R2 ;  /* 0x00000002e1097220 */ /* 0x000fe20000400000 */
[C---:B------:R-:W-:Y:S01]  /*1e290*/  ISETP.GT.AND P5, PT, R0.reuse, 0x61, P3 ;  /* 0x000000610000780c */ /* 0x040fe20001fa4270 */
[----:B------:R1:W-:Y:S01]  /*1e2a0*/  @P1 STG.E.U16 desc[UR44][R6.64+0xb2], R12 ;  /* 0x0000b20c06001986 */ /* 0x0003e2000c10152c */
[----:B------:R-:W-:-:S03]  /*1e2b0*/  ISETP.GT.AND P1, PT, R0, 0x60, P2 ;  /* 0x000000600000780c */ /* 0x000fc60001724270 */
[----:B------:R-:W-:Y:S01]  /*1e2c0*/  @P4 STG.E.U16 desc[UR44][R4.64+0xc0], R10 ;  /* 0x0000c00a04004986 */ /* 0x000fe2000c10152c */
[----:B------:R-:W-:Y:S02]  /*1e2d0*/  ISETP.GT.AND P4, PT, R0, 0x61, P2 ;  /* 0x000000610000780c */ /* 0x000fe40001784270 */
[----:B------:R-:W-:Y:S02]  /*1e2e0*/  F2FP.F16.F32.PACK_AB R8, RZ, R8 ;  /* 0x00000008ff08723e */ /* 0x000fe400000000ff */
[----:B0-----:R-:W-:Y:S01]  /*1e2f0*/  PRMT R11, R3, 0x7610, R11 ;  /* 0x00007610030b7816 */ /* 0x001fe2000000000b */
[-C--:B------:R-:W-:Y:S01]  /*1e300*/  FMUL R3, R224, R2.reuse ;  /* 0x00000002e0037220 */ /* 0x080fe20000400000 */
[----:B------:R-:W-:Y:S02]  /*1e310*/  F2FP.F16.F32.PACK_AB R9, RZ, R9 ;  /* 0x00000009ff09723e */ /* 0x000fe400000000ff */
[----:B-1----:R-:W-:Y:S02]  /*1e320*/  PRMT R12, R8, 0x7610, R12 ;  /* 0x00007610080c7816 */ /* 0x002fe4000000000c */
[----:B------:R-:W-:Y:S01]  /*1e330*/  F2FP.F16.F32.PACK_AB R8, RZ, R3 ;  /* 0x00000003ff08723e */ /* 0x000fe200000000ff */
[----:B------:R-:W-:Y:S01]  /*1e340*/  FMUL R3, R223, R2 ;  /* 0x00000002df037220 */ /* 0x000fe20000400000 */
[----:B------:R-:W-:Y:S01]  /*1e350*/  PRMT R13, R9, 0x7610, R13 ;  /* 0x00007610090d7816 */ /* 0x000fe2000000000d */
[----:B------:R0:W-:Y:S01]  /*1e360*/  @P5 STG.E.U16 desc[UR44][R4.64+0xc2], R11 ;  /* 0x0000c20b04005986 */ /* 0x0001e2000c10152c */
[----:B------:R-:W-:-:S02]  /*1e370*/  ISETP.GT.AND P0, PT, R0, 0x68, P3 ;  /* 0x000000680000780c */ /* 0x000fc40001f04270 */
[----:B------:R-:W-:Y:S01]  /*1e380*/  F2FP.F16.F32.PACK_AB R9, RZ, R3 ;  /* 0x00000003ff09723e */ /* 0x000fe200000000ff */
[----:B------:R1:W-:Y:S01]  /*1e390*/  @P1 STG.E.U16 desc[UR44][R6.64+0xc0], R12 ;  /* 0x0000c00c06001986 */ /* 0x0003e2000c10152c */
[----:B------:R-:W-:-:S03]  /*1e3a0*/  FMUL R3, R221, R2 ;  /* 0x00000002dd037220 */ /* 0x000fc60000400000 */
[----:B------:R-:W-:Y:S01]  /*1e3b0*/  @P4 STG.E.U16 desc[UR44][R6.64+0xc2], R13 ;  /* 0x0000c20d06004986 */ /* 0x000fe2000c10152c */
[----:B------:R-:W-:Y:S02]  /*1e3c0*/  ISETP.GT.AND P4, PT, R0, 0x69, P3 ;  /* 0x000000690000780c */ /* 0x000fe40001f84270 */
[----:B------:R-:W-:Y:S01]  /*1e3d0*/  PRMT R14, R8, 0x7610, R14 ;  /* 0x00007610080e7816 */ /* 0x000fe2000000000e */
[-C--:B------:R-:W-:Y:S01]  /*1e3e0*/  FMUL R8, R222, R2.reuse ;  /* 0x00000002de087220 */ /* 0x080fe20000400000 */
[----:B------:R-:W-:Y:S02]  /*1e3f0*/  F2FP.F16.F32.PACK_AB R3, RZ, R3 ;  /* 0x00000003ff03723e */ /* 0x000fe400000000ff */
[----:B------:R-:W-:Y:S01]  /*1e400*/  ISETP.GT.AND P1, PT, R0, 0x68, P2 ;  /* 0x000000680000780c */ /* 0x000fe20001724270 */
[----:B------:R-:W-:Y:S01]  /*1e410*/  @P0 STG.E.U16 desc[UR44][R4.64+0xd0], R14 ;  /* 0x0000d00e04000986 */ /* 0x000fe2000c10152c */
[----:B0-----:R-:W-:Y:S01]  /*1e420*/  PRMT R11, R3, 0x7610, R11 ;  /* 0x00007610030b7816 */ /* 0x001fe2000000000b */
[----:B------:R-:W-:Y:S01]  /*1e430*/  FMUL R3, R219, R2 ;  /* 0x00000002db037220 */ /* 0x000fe20000400000 */
[----:B------:R-:W-:Y:S01]  /*1e440*/  F2FP.F16.F32.PACK_AB R10, RZ, R8 ;  /* 0x00000008ff0a723e */ /* 0x000fe200000000ff */
[----:B------:R-:W-:Y:S01]  /*1e450*/  FMUL R8, R220, R2 ;  /* 0x00000002dc087220 */ /* 0x000fe20000400000 */
[C---:B------:R-:W-:Y:S01]  /*1e460*/  ISETP.GT.AND P0, PT, R0.reuse, 0x69, P2 ;  /* 0x000000690000780c */ /* 0x040fe20001704270 */
[----:B------:R0:W-:Y:S01]  /*1e470*/  @P4 STG.E.U16 desc[UR44][R4.64+0xd2], R9 ;  /* 0x0000d20904004986 */ /* 0x0001e2000c10152c */
[----:B------:R-:W-:-:S02]  /*1e480*/  ISETP.GT.AND P5, PT, R0, 0x70, P3 ;  /* 0x000000700000780c */ /* 0x000fc40001fa4270 */
[----:B------:R-:W-:-:S04]  /*1e490*/  F2FP.F16.F32.PACK_AB R8, RZ, R8 ;  /* 0x00000008ff08723e */ /* 0x000fc800000000ff */
[----:B-1----:R-:W-:Y:S02]  /*1e4a0*/  PRMT R12, R8, 0x7610, R12 ;  /* 0x00007610080c7816 */ /* 0x002fe4000000000c */
[----:B0-----:R-:W-:Y:S01]  /*1e4b0*/  F2FP.F16.F32.PACK_AB R9, RZ, R3 ;  /* 0x00000003ff09723e */ /* 0x001fe200000000ff */
[-C--:B------:R-:W-:Y:S01]  /*1e4c0*/  FMUL R3, R218, R2.reuse ;  /* 0x00000002da037220 */ /* 0x080fe20000400000 */
[----:B------:R-:W-:Y:S01]  /*1e4d0*/  FMUL R8, R217, R2 ;  /* 0x00000002d9087220 */ /* 0x000fe20000400000 */
[----:B------:R0:W-:Y:S03]  /*1e4e0*/  @P1 STG.E.U16 desc[UR44][R6.64+0xd0], R10 ;  /* 0x0000d00a06001986 */ /* 0x0001e6000c10152c */
[----:B------:R-:W-:Y:S01]  /*1e4f0*/  F2FP.F16.F32.PACK_AB R3, RZ, R3 ;  /* 0x00000003ff03723e */ /* 0x000fe200000000ff */
[----:B------:R1:W-:Y:S01]  /*1e500*/  @P0 STG.E.U16 desc[UR44][R6.64+0xd2], R11 ;  /* 0x0000d20b06000986 */ /* 0x0003e2000c10152c */
[----:B------:R-:W-:-:S02]  /*1e510*/  ISETP.GT.AND P1, PT, R0, 0x70, P2 ;  /* 0x000000700000780c */ /* 0x000fc40001724270 */
[----:B------:R-:W-:Y:S01]  /*1e520*/  F2FP.F16.F32.PACK_AB R8, RZ, R8 ;  /* 0x00000008ff08723e */ /* 0x000fe200000000ff */
[----:B------:R2:W-:Y:S01]  /*1e530*/  @P5 STG.E.U16 desc[UR44][R4.64+0xe0], R12 ;  /* 0x0000e00c04005986 */ /* 0x0005e2000c10152c */
[----:B0-----:R-:W-:Y:S01]  /*1e540*/  PRMT R10, R9, 0x7610, R10 ;  /* 0x00007610090a7816 */ /* 0x001fe2000000000a */
[-C--:B------:R-:W-:Y:S01]  /*1e550*/  FMUL R9, R216, R2.reuse ;  /* 0x00000002d8097220 */ /* 0x080fe20000400000 */
[----:B-1----:R-:W-:Y:S01]  /*1e560*/  PRMT R11, R3, 0x7610, R11 ;  /* 0x00007610030b7816 */ /* 0x002fe2000000000b */
[----:B------:R-:W-:-:S03]  /*1e570*/  FMUL R3, R215, R2 ;  /* 0x00000002d7037220 */ /* 0x000fc60000400000 */
[----:B------:R-:W-:Y:S02]  /*1e580*/  F2FP.F16.F32.PACK_AB R9, RZ, R9 ;  /* 0x00000009ff09723e */ /* 0x000fe400000000ff */
[----:B--2---:R-:W-:Y:S02]  /*1e590*/  PRMT R12, R8, 0x7610, R12 ;  /* 0x00007610080c7816 */ /* 0x004fe4000000000c */
[----:B------:R-:W-:Y:S01]  /*1e5a0*/  F2FP.F16.F32.PACK_AB R8, RZ, R3 ;  /* 0x00000003ff08723e */ /* 0x000fe200000000ff */
[----:B------:R-:W-:Y:S01]  /*1e5b0*/  FMUL R3, R214, R2 ;  /* 0x00000002d6037220 */ /* 0x000fe20000400000 */
[C---:B------:R-:W-:Y:S02]  /*1e5c0*/  ISETP.GT.AND P4, PT, R0.reuse, 0x71, P2 ;  /* 0x000000710000780c */ /* 0x040fe40001784270 */
[----:B------:R-:W-:Y:S01]  /*1e5d0*/  ISETP.GT.AND P5, PT, R0, 0x78, P3 ;  /* 0x000000780000780c */ /* 0x000fe20001fa4270 */
[----:B------:R0:W-:Y:S01]  /*1e5e0*/  @P6 STG.E.U16 desc[UR44][R4.64+0xe2], R10 ;  /* 0x0000e20a04006986 */ /* 0x0001e2000c10152c */
[----:B------:R-:W-:-:S02]  /*1e5f0*/  PRMT R13, R9, 0x7610, R13 ;  /* 0x00007610090d7816 */ /* 0x000fc4000000000d */
[----:B------:R-:W-:Y:S01]  /*1e600*/  F2FP.F16.F32.PACK_AB R9, RZ, R3 ;  /* 0x00000003ff09723e */ /* 0x000fe200000000ff */
[----:B------:R1:W-:Y:S01]  /*1e610*/  @P1 STG.E.U16 desc[UR44][R6.64+0xe0], R11 ;  /* 0x0000e00b06001986 */ /* 0x0003e2000c10152c */
[----:B------:R-:W-:Y:S01]  /*1e620*/  ISETP.GT.AND P0, PT, R0, 0x79, P3 ;  /* 0x000000790000780c */ /* 0x000fe20001f04270 */
[-C--:B------:R-:W-:Y:S01]  /*1e630*/  FMUL R3, R212, R2.reuse ;  /* 0x00000002d4037220 */ /* 0x080fe20000400000 */
[----:B------:R-:W-:Y:S02]  /*1e640*/  ISETP.GT.AND P1, PT, R0, 0x78, P2 ;  /* 0x000000780000780c */ /* 0x000fe40001724270 */
[----:B------:R-:W-:Y:S01]  /*1e650*/  PRMT R14, R8, 0x7610, R14 ;  /* 0x00007610080e7816 */ /* 0x000fe2000000000e */
[----:B------:R-:W-:Y:S01]  /*1e660*/  FMUL R8, R213, R2 ;  /* 0x00000002d5087220 */ /* 0x000fe20000400000 */
[----:B------:R-:W-:Y:S01]  /*1e670*/  F2FP.F16.F32.PACK_AB R3, RZ, R3 ;  /* 0x00000003ff03723e */ /* 0x000fe200000000ff */
[----:B------:R2:W-:Y:S01]  /*1e680*/  @P4 STG.E.U16 desc[UR44][R6.64+0xe2], R12 ;  /* 0x0000e20c06004986 */ /* 0x0005e2000c10152c */
[----:B------:R-:W-:-:S02]  /*1e690*/  ISETP.GT.AND P4, PT, R0, 0x79, P2 ;  /* 0x000000790000780c */ /* 0x000fc40001784270 */
[----:B0-----:R-:W-:Y:S01]  /*1e6a0*/  F2FP.F16.F32.PACK_AB R10, RZ, R8 ;  /* 0x00000008ff0a723e */ /* 0x001fe200000000ff */
[----:B------:R-:W-:Y:S01]  /*1e6b0*/  @P5 STG.E.U16 desc[UR44][R4.64+0xf0], R13 ;  /* 0x0000f00d04005986 */ /* 0x000fe2000c10152c */
[----:B-1----:R-:W-:Y:S01]  /*1e6c0*/  PRMT R11, R3, 0x7610, R11 ;  /* 0x00007610030b7816 */ /* 0x002fe2000000000b */
[-C--:B------:R-:W-:Y:S01]  /*1e6d0*/  FMUL R3, R210, R2.reuse ;  /* 0x00000002d2037220 */ /* 0x080fe20000400000 */
[----:B------:R-:W-:Y:S01]  /*1e6e0*/  FMUL R8, R211, R2 ;  /* 0x00000002d3087220 */ /* 0x000fe20000400000 */
[C---:B------:R-:W-:Y:S01]  /*1e6f0*/  ISETP.GT.AND P5, PT, R0.reuse, 0x80, P3 ;  /* 0x000000800000780c */ /* 0x040fe20001fa4270 */
[----:B------:R-:W-:Y:S01]  /*1e700*/  @P0 STG.E.U16 desc[UR44][R4.64+0xf2], R14 ;  /* 0x0000f20e04000986 */ /* 0x000fe2000c10152c */
[----:B------:R-:W-:-:S03]  /*1e710*/  ISETP.GT.AND P6, PT, R0, 0x81, P3 ;  /* 0x000000810000780c */ /* 0x000fc60001fc4270 */
[----:B------:R0:W-:Y:S01]  /*1e720*/  @P1 STG.E.U16 desc[UR44][R6.64+0xf0], R9 ;  /* 0x0000f00906001986 */ /* 0x0001e2000c10152c */
[----:B------:R-:W-:-:S04]  /*1e730*/  F2FP.F16.F32.PACK_AB R8, RZ, R8 ;  /* 0x00000008ff08723e */ /* 0x000fc800000000ff */
[----:B--2---:R-:W-:Y:S01]  /*1e740*/  PRMT R12, R8, 0x7610, R12 ;  /* 0x00007610080c7816 */ /* 0x004fe2000000000c */
[-C--:B------:R-:W-:Y:S01]  /*1e750*/  FMUL R8, R208, R2.reuse ;  /* 0x00000002d0087220 */ /* 0x080fe20000400000 */
[----:B0-----:R-:W-:Y:S01]  /*1e760*/  F2FP.F16.F32.PACK_AB R9, RZ, R3 ;  /* 0x00000003ff09723e */ /* 0x001fe200000000ff */
[----:B------:R-:W-:Y:S01]  /*1e770*/  FMUL R3, R209, R2 ;  /* 0x00000002d1037220 */ /* 0x000fe20000400000 */
[----:B------:R0:W-:Y:S01]  /*1e780*/  @P4 STG.E.U16 desc[UR44][R6.64+0xf2], R10 ;  /* 0x0000f20a06004986 */ /* 0x0001e2000c10152c */
[----:B------:R-:W-:-:S03]  /*1e790*/  ISETP.GT.AND P0, PT, R0, 0x80, P2 ;  /* 0x000000800000780c */ /* 0x000fc60001704270 */
[----:B------:R-:W-:Y:S01]  /*1e7a0*/  F2FP.F16.F32.PACK_AB R3, RZ, R3 ;  /* 0x00000003ff03723e */ /* 0x000fe200000000ff */
[----:B------:R1:W-:Y:S01]  /*1e7b0*/  @P5 STG.E.U16 desc[UR44][R4.64+0x100], R11 ;  /* 0x0001000b04005986 */ /* 0x0003e2000c10152c */
[----:B------:R-:W-:Y:S02]  /*1e7c0*/  ISETP.GT.AND P1, PT, R0, 0x81, P2 ;  /* 0x000000810000780c */ /* 0x000fe40001724270 */
[----:B------:R-:W-:Y:S01]  /*1e7d0*/  F2FP.F16.F32.PACK_AB R8, RZ, R8 ;  /* 0x00000008ff08723e */ /* 0x000fe200000000ff */
[----:B------:R2:W-:Y:S01]  /*1e7e0*/  @P6 STG.E.U16 desc[UR44][R4.64+0x102], R12 ;  /* 0x0001020c04006986 */ /* 0x0005e2000c10152c */
[----:B0-----:R-:W-:Y:S01]  /*1e7f0*/  PRMT R10, R9, 0x7610, R10 ;  /* 0x00007610090a7816 */ /* 0x001fe2000000000a */
[-C--:B------:R-:W-:Y:S01]  /*1e800*/  FMUL R9, R207, R2.reuse ;  /* 0x00000002cf097220 */ /* 0x080fe20000400000 */
[----:B-1----:R-:W-:Y:S01]  /*1e810*/  PRMT R11, R3, 0x7610, R11 ;  /* 0x00007610030b7816 */ /* 0x002fe2000000000b */
[----:B------:R-:W-:Y:S01]  /*1e820*/  FMUL R3, R206, R2 ;  /* 0x00000002ce037220 */ /* 0x000fe20000400000 */
[----:B------:R-:W-:-:S02]  /*1e830*/  ISETP.GT.AND P4, PT, R0, 0x88, P3 ;  /* 0x000000880000780c */ /* 0x000fc40001f84270 */
[----:B--2---:R-:W-:Y:S02]  /*1e840*/  PRMT R12, R8, 0x7610, R12 ;  /* 0x00007610080c7816 */ /* 0x004fe4000000000c */
[----:B------:R-:W-:Y:S01]  /*1e850*/  F2FP.F16.F32.PACK_AB R8, RZ, R3 ;  /* 0x00000003ff08723e */ /* 0x000fe200000000ff */
[-C--:B------:R-:W-:Y:S01]  /*1e860*/  FMUL R3, R205, R2.reuse ;  /* 0x00000002cd037220 */ /* 0x080fe20000400000 */
[----:B------:R-:W-:Y:S02]  /*1e870*/  F2FP.F16.F32.PACK_AB R9, RZ, R9 ;  /* 0x00000009ff09723e */ /* 0x000fe400000000ff */
[C---:B------:R-:W-:Y:S01]  /*1e880*/  ISETP.GT.AND P5, PT, R0.reuse, 0x89, P3 ;  /* 0x000000890000780c */ /* 0x040fe20001fa4270 */
[----:B------:R0:W-:Y:S01]  /*1e890*/  @P0 STG.E.U16 desc[UR44][R6.64+0x100], R10 ;  /* 0x0001000a06000986 */ /* 0x0001e2000c10152c */
[----:B------:R-:W-:Y:S02]  /*1e8a0*/  PRMT R13, R9, 0x7610, R13 ;  /* 0x00007610090d7816 */ /* 0x000fe4000000000d */
[----:B------:R-:W-:Y:S01]  /*1e8b0*/  F2FP.F16.F32.PACK_AB R9, RZ, R3 ;  /* 0x00000003ff09723e */ /* 0x000fe200000000ff */
[----:B------:R1:W-:Y:S01]  /*1e8c0*/  @P1 STG.E.U16 desc[UR44][R6.64+0x102], R11 ;  /* 0x0001020b06001986 */ /* 0x0003e2000c10152c */
[C---:B------:R-:W-:Y:S01]  /*1e8d0*/  ISETP.GT.AND P0, PT, R0.reuse, 0x88, P2 ;  /* 0x000000880000780c */ /* 0x040fe20001704270 */
[----:B------:R-:W-:Y:S01]  /*1e8e0*/  FMUL R3, R203, R2 ;  /* 0x00000002cb037220 */ /* 0x000fe20000400000 */
[----:B------:R-:W-:-:S02]  /*1e8f0*/  ISETP.GT.AND P1, PT, R0, 0x89, P2 ;  /* 0x000000890000780c */ /* 0x000fc40001724270 */
[----:B------:R-:W-:Y:S01]  /*1e900*/  PRMT R14, R8, 0x7610, R14 ;  /* 0x00007610080e7816 */ /* 0x000fe2000000000e */
[----:B------:R-:W-:Y:S01]  /*1e910*/  FMUL R8, R204, R2 ;  /* 0x00000002cc087220 */ /* 0x000fe20000400000 */
[----:B------:R-:W-:Y:S01]  /*1e920*/  F2FP.F16.F32.PACK_AB R3, RZ, R3 ;  /* 0x00000003ff03723e */ /* 0x000fe200000000ff */
[----:B------:R2:W-:Y:S01]  /*1e930*/  @P4 STG.E.U16 desc[UR44][R4.64+0x110], R12 ;  /* 0x0001100c04004986 */ /* 0x0005e2000c10152c */
[----:B------:R-:W-:Y:S02]  /*1e940*/  ISETP.GT.AND P4, PT, R0, 0x90, P3 ;  /* 0x000000900000780c */ /* 0x000fe40001f84270 */
        /* <DEDUP_REMOVED lines=9> */
[----:B------:R-:W-:Y:S02]  /*1e9e0*/  F2FP.F16.F32.PACK_AB R8, RZ, R8 ;  /* 0x00000008ff08723e */ /* 0x000fe400000000ff */
[----:B------:R-:W-:Y:S01]  /*1e9f0*/  ISETP.GT.AND P1, PT, R0, 0x91, P2 ;  /* 0x000000910000780c */ /* 0x000fe20001724270 */
[----:B------:R1:W-:Y:S01]  /*1ea00*/  @P4 STG.E.U16 desc[UR44][R4.64+0x120], R10 ;  /* 0x0001200a04004986 */ /* 0x0003e2000c10152c */
[----:B--2---:R-:W-:Y:S01]  /*1ea10*/  PRMT R12, R8, 0x7610, R12 ;  /* 0x00007610080c7816 */ /* 0x004fe2000000000c */
[-C--:B------:R-:W-:Y:S01]  /*1ea20*/  FMUL R8, R199, R2.reuse ;  /* 0x00000002c7087220 */ /* 0x080fe20000400000 */
[----:B0-----:R-:W-:Y:S01]  /*1ea30*/  F2FP.F16.F32.PACK_AB R9, RZ, R3 ;  /* 0x00000003ff09723e */ /* 0x001fe200000000ff */
[----:B------:R-:W-:Y:S01]  /*1ea40*/  FMUL R3, R200, R2 ;  /* 0x00000002c8037220 */ /* 0x000fe20000400000 */
[----:B------:R-:W-:Y:S01]  /*1ea50*/  ISETP.GT.AND P4, PT, R0, 0x98, P3 ;  /* 0x000000980000780c */ /* 0x000fe20001f84270 */
[----:B------:R0:W-:Y:S03]  /*1ea60*/  @P5 STG.E.U16 desc[UR44][R4.64+0x122], R11 ;  /* 0x0001220b04005986 */ /* 0x0001e6000c10152c */
[----:B------:R-:W-:-:S02]  /*1ea70*/  F2FP.F16.F32.PACK_AB R3, RZ, R3 ;  /* 0x00000003ff03723e */ /* 0x000fc400000000ff */
[----:B-1----:R-:W-:Y:S01]  /*1ea80*/  PRMT R10, R9, 0x7610, R10 ;  /* 0x00007610090a7816 */ /* 0x002fe2000000000a */
[----:B------:R-:W-:Y:S01]  /*1ea90*/  FMUL R9, R198, R2 ;  /* 0x00000002c6097220 */ /* 0x000fe20000400000 */
[----:B------:R-:W-:Y:S01]  /*1eaa0*/  F2FP.F16.F32.PACK_AB R8, RZ, R8 ;  /* 0x00000008ff08723e */ /* 0x000fe200000000ff */
[----:B------:R1:W-:Y:S01]  /*1eab0*/  @P0 STG.E.U16 desc[UR44][R6.64+0x120], R12 ;  /* 0x0001200c06000986 */ /* 0x0003e2000c10152c */
[----:B0-----:R-:W-:Y:S01]  /*1eac0*/  PRMT R11, R3, 0x7610, R11 ;  /* 0x00007610030b7816 */ /* 0x001fe2000000000b */
[----:B------:R-:W-:Y:S01]  /*1ead0*/  FMUL R3, R197, R2 ;  /* 0x00000002c5037220 */ /* 0x000fe20000400000 */
[C---:B------:R-:W-:Y:S01]  /*1eae0*/  ISETP.GT.AND P5, PT, R0.reuse, 0x99, P3 ;  /* 0x000000990000780c */ /* 0x040fe20001fa4270 */
[----:B------:R0:W-:Y:S01]  /*1eaf0*/  @P1 STG.E.U16 desc[UR44][R6.64+0x122], R10 ;  /* 0x0001220a06001986 */ /* 0x0001e2000c10152c */
[----:B------:R-:W-:Y:S02]  /*1eb00*/  ISETP.GT.AND P1, PT, R0, 0x98, P2 ;  /* 0x000000980000780c */ /* 0x000fe40001724270 */
[----:B------:R-:W-:-:S02]  /*1eb10*/  F2FP.F16.F32.PACK_AB R9, RZ, R9 ;  /* 0x00000009ff09723e */ /* 0x000fc400000000ff */
[----:B-1----:R-:W-:Y:S02]  /*1eb20*/  PRMT R12, R8, 0x7610, R12 ;  /* 0x00007610080c7816 */ /* 0x002fe4000000000c */
[----:B------:R-:W-:Y:S01]  /*1eb30*/  F2FP.F16.F32.PACK_AB R8, RZ, R3 ;  /* 0x00000003ff08723e */ /* 0x000fe200000000ff */
[-C--:B------:R-:W-:Y:S01]  /*1eb40*/  FMUL R3, R196, R2.reuse ;  /* 0x00000002c4037220 */ /* 0x080fe20000400000 */
[C---:B------:R-:W-:Y:S01]  /*1eb50*/  ISETP.GT.AND P0, PT, R0.reuse, 0x99, P2 ;  /* 0x000000990000780c */ /* 0x040fe20001704270 */
[----:B------:R1:W-:Y:S01]  /*1eb60*/  @P4 STG.E.U16 desc[UR44][R4.64+0x130], R11 ;  /* 0x0001300b04004986 */ /* 0x0003e2000c10152c */
[----:B------:R-:W-:Y:S02]  /*1eb70*/  ISETP.GT.AND P4, PT, R0, 0xa0, P3 ;  /* 0x000000a00000780c */ /* 0x000fe40001f84270 */
[----:B------:R-:W-:Y:S02]  /*1eb80*/  PRMT R13, R9, 0x7610, R13 ;  /* 0x00007610090d7816 */ /* 0x000fe4000000000d */
        /* <DEDUP_REMOVED lines=68> */
[----:B------:R-:W-:Y:S02]  /*1efd0*/  ISETP.GT.AND P1, PT, R0, 0xb8, P2 ;  /* 0x000000b80000780c */ /* 0x000fe40001724270 */
[----:B------:R-:W-:Y:S02]  /*1efe0*/  F2FP.F16.F32.PACK_AB R8, RZ, R8 ;  /* 0x00000008ff08723e */ /* 0x000fe400000000ff */
[----:B0-----:R-:W-:Y:S01]  /*1eff0*/  PRMT R10, R9, 0x7610, R10 ;  /* 0x00007610090a7816 */ /* 0x001fe2000000000a */
[-C--:B------:R-:W-:Y:S01]  /*1f000*/  FMUL R9, R180, R2.reuse ;  /* 0x00000002b4097220 */ /* 0x080fe20000400000 */
[----:B-1----:R-:W-:Y:S01]  /*1f010*/  PRMT R11, R3, 0x7610, R11 ;  /* 0x00007610030b7816 */ /* 0x002fe2000000000b */
[----:B------:R-:W-:Y:S01]  /*1f020*/  FMUL R3, R179, R2 ;  /* 0x00000002b3037220 */ /* 0x000fe20000400000 */
[----:B------:R0:W-:Y:S02]  /*1f030*/  @P5 STG.E.U16 desc[UR44][R4.64+0x170], R12 ;  /* 0x0001700c04005986 */ /* 0x0001e4000c10152c */
[----:B------:R-:W-:-:S02]  /*1f040*/  F2FP.F16.F32.PACK_AB R9, RZ, R9 ;  /* 0x00000009ff09723e */ /* 0x000fc400000000ff */
[C---:B------:R-:W-:Y:S02]  /*1f050*/  ISETP.GT.AND P4, PT, R0.reuse, 0xb9, P2 ;  /* 0x000000b90000780c */ /* 0x040fe40001784270 */
[----:B------:R-:W-:Y:S02]  /*1f060*/  ISETP.GT.AND P5, PT, R0, 0xc0, P3 ;  /* 0x000000c00000780c */ /* 0x000fe40001fa4270 */
[----:B0-----:R-:W-:Y:S02]  /*1f070*/  PRMT R12, R8, 0x7610, R12 ;  /* 0x00007610080c7816 */ /* 0x001fe4000000000c */
[----:B------:R-:W-:Y:S01]  /*1f080*/  F2FP.F16.F32.PACK_AB R8, RZ, R3 ;  /* 0x00000003ff08723e */ /* 0x000fe200000000ff */
[----:B------:R-:W-:Y:S01]  /*1f090*/  FMUL R3, R178, R2 ;  /* 0x00000002b2037220 */ /* 0x000fe20000400000 */
[----:B------:R-:W-:Y:S01]  /*1f0a0*/  PRMT R13, R9, 0x7610, R13 ;  /* 0x00007610090d7816 */ /* 0x000fe2000000000d */
[----:B------:R0:W-:Y:S01]  /*1f0b0*/  @P6 STG.E.U16 desc[UR44][R4.64+0x172], R10 ;  /* 0x0001720a04006986 */ /* 0x0001e2000c10152c */
[----:B------:R-:W-:-:S02]  /*1f0c0*/  ISETP.GT.AND P0, PT, R0, 0xc1, P3 ;  /* 0x000000c10000780c */ /* 0x000fc40001f04270 */
[----:B------:R-:W-:Y:S01]  /*1f0d0*/  F2FP.F16.F32.PACK_AB R9, RZ, R3 ;  /* 0x00000003ff09723e */ /* 0x000fe200000000ff */
[----:B------:R1:W-:Y:S01]  /*1f0e0*/  @P1 STG.E.U16 desc[UR44][R6.64+0x170], R11 ;  /* 0x0001700b06001986 */ /* 0x0003e2000c10152c */
[-C--:B------:R-:W-:Y:S01]  /*1f0f0*/  FMUL R3, R176, R2.reuse ;  /* 0x00000002b0037220 */ /* 0x080fe20000400000 */
[----:B------:R-:W-:Y:S02]  /*1f100*/  ISETP.GT.AND P1, PT, R0, 0xc0, P2 ;  /* 0x000000c00000780c */ /* 0x000fe40001724270 */
        /* <DEDUP_REMOVED lines=40> */
[C---:B------:R-:W-:Y:S01]  /*1f390*/  ISETP.GT.AND P0, PT, R0.reuse, 0xd0, P2 ;  /* 0x000000d00000780c */ /* 0x040fe20001704270 */
        /* <DEDUP_REMOVED lines=11> */
[----:B------:R-:W-:Y:S01]  /*1f450*/  ISETP.GT.AND P5, PT, R0, 0xd9, P3 ;  /* 0x000000d90000780c */ /* 0x000fe20001fa4270 */
[----:B------:R-:W-:Y:S01]  /*1f460*/  FMUL R8, R166, R2 ;  /* 0x00000002a6087220 */ /* 0x000fe20000400000 */
[----:B------:R-:W-:Y:S01]  /*1f470*/  @P0 STG.E.U16 desc[UR44][R6.64+0x1a0], R14 ;  /* 0x0001a00e06000986 */ /* 0x000fe2000c10152c */
[----:B------:R-:W-:-:S03]  /*1f480*/  ISETP.GT.AND P0, PT, R0, 0xd8, P2 ;  /* 0x000000d80000780c */ /* 0x000fc60001704270 */
[----:B------:R0:W-:Y:S01]  /*1f490*/  @P1 STG.E.U16 desc[UR44][R6.64+0x1a2], R9 ;  /* 0x0001a20906001986 */ /* 0x0001e2000c10152c */
[----:B------:R-:W-:Y:S02]  /*1f4a0*/  F2FP.F16.F32.PACK_AB R8, RZ, R8 ;  /* 0x00000008ff08723e */ /* 0x000fe400000000ff */
[----:B------:R-:W-:Y:S02]  /*1f4b0*/  ISETP.GT.AND P1, PT, R0, 0xd9, P2 ;  /* 0x000000d90000780c */ /* 0x000fe40001724270 */
        /* <DEDUP_REMOVED lines=16> */
[----:B------:R1:W-:Y:S01]  /*1f5c0*/  @P1 STG.E.U16 desc[UR44][R6.64+0x1b2], R10 ;  /* 0x0001b20a06001986 */ /* 0x0003e2000c10152c */
[----:B------:R-:W-:Y:S02]  /*1f5d0*/  ISETP.GT.AND P1, PT, R0, 0xe0, P2 ;  /* 0x000000e00000780c */ /* 0x000fe40001724270 */
[----:B0-----:R-:W-:Y:S02]  /*1f5e0*/  PRMT R12, R8, 0x7610, R12 ;  /* 0x00007610080c7816 */ /* 0x001fe4000000000c */
[----:B------:R-:W-:Y:S01]  /*1f5f0*/  F2FP.F16.F32.PACK_AB R8, RZ, R3 ;  /* 0x00000003ff08723e */ /* 0x000fe200000000ff */
[-C--:B------:R-:W-:Y:S01]  /*1f600*/  FMUL R3, R160, R2.reuse ;  /* 0x00000002a0037220 */ /* 0x080fe20000400000 */
[----:B------:R-:W-:Y:S01]  /*1f610*/  ISETP.GT.AND P0, PT, R0, 0xe1, P2 ;  /* 0x000000e10000780c */ /* 0x000fe20001704270 */
[----:B------:R0:W-:Y:S01]  /*1f620*/  @P4 STG.E.U16 desc[UR44][R4.64+0x1c0], R11 ;  /* 0x0001c00b04004986 */ /* 0x0001e2000c10152c */
[----:B-1----:R-:W-:Y:S02]  /*1f630*/  PRMT R10, R9, 0x7610, R10 ;  /* 0x00007610090a7816 */ /* 0x002fe4000000000a */
[----:B------:R-:W-:Y:S01]  /*1f640*/  PRMT R13, R8, 0x7610, R13 ;  /* 0x00007610080d7816 */ /* 0x000fe2000000000d */
[----:B------:R-:W-:Y:S01]  /*1f650*/  @P5 STG.E.U16 desc[UR44][R4.64+0x1c2], R12 ;  /* 0x0001c20c04005986 */ /* 0x000fe2000c10152c */
[----:B------:R-:W-:Y:S01]  /*1f660*/  FMUL R8, R159, R2 ;  /* 0x000000029f087220 */ /* 0x000fe20000400000 */
[----:B------:R-:W-:-:S02]  /*1f670*/  ISETP.GT.AND P4, PT, R0, 0xe8, P3 ;  /* 0x000000e80000780c */ /* 0x000fc40001f84270 */
[----:B------:R-:W-:Y:S01]  /*1f680*/  F2FP.F16.F32.PACK_AB R9, RZ, R3 ;  /* 0x00000003ff09723e */ /* 0x000fe200000000ff */
[----:B------:R-:W-:Y:S01]  /*1f690*/  FMUL R3, R158, R2 ;  /* 0x000000029e037220 */ /* 0x000fe20000400000 */
[C---:B------:R-:W-:Y:S02]  /*1f6a0*/  ISETP.GT.AND P5, PT, R0.reuse, 0xe9, P3 ;  /* 0x000000e90000780c */ /* 0x040fe40001fa4270 */
[----:B------:R-:W-:Y:S02]  /*1f6b0*/  ISETP.GT.AND P6, PT, R0, 0xe8, P2 ;  /* 0x000000e80000780c */ /* 0x000fe400017c4270 */
[----:B------:R-:W-:Y:S01]  /*1f6c0*/  F2FP.F16.F32.PACK_AB R8, RZ, R8 ;  /* 0x00000008ff08723e */ /* 0x000fe200000000ff */
[----:B------:R1:W-:Y:S01]  /*1f6d0*/  @P1 STG.E.U16 desc[UR44][R6.64+0x1c0], R10 ;  /* 0x0001c00a06001986 */ /* 0x0003e2000c10152c */
[----:B------:R-:W-:Y:S02]  /*1f6e0*/  F2FP.F16.F32.PACK_AB R3, RZ, R3 ;  /* 0x00000003ff03723e */ /* 0x000fe400000000ff */
[----:B0-----:R-:W-:-:S02]  /*1f6f0*/  PRMT R11, R8, 0x7610, R11 ;  /* 0x00007610080b7816 */ /* 0x001fc4000000000b */
[----:B------:R-:W-:Y:S01]  /*1f700*/  PRMT R18, R3, 0x7610, R18 ;  /* 0x0000761003127816 */ /* 0x000fe20000000012 */
[----:B------:R0:W-:Y:S01]  /*1f710*/  @P0 STG.E.U16 desc[UR44][R6.64+0x1c2], R13 ;  /* 0x0001c20d06000986 */ /* 0x0001e2000c10152c */
[----:B-1----:R-:W-:Y:S01]  /*1f720*/  PRMT R10, R9, 0x7610, R10 ;  /* 0x00007610090a7816 */ /* 0x002fe2000000000a */
[----:B------:R-:W-:-:S04]  /*1f730*/  FMUL R3, R157, R2 ;  /* 0x000000029d037220 */ /* 0x000fc80000400000 */
[----:B------:R-:W-:Y:S01]  /*1f740*/  @P4 STG.E.U16 desc[UR44][R4.64+0x1d0], R10 ;  /* 0x0001d00a04004986 */ /* 0x000fe2000c10152c */
[----:B------:R-:W-:-:S03]  /*1f750*/  ISETP.GT.AND P4, PT, R0, 0xe9, P2 ;  /* 0x000000e90000780c */ /* 0x000fc60001784270 */
[----:B------:R1:W-:Y:S01]  /*1f760*/  @P5 STG.E.U16 desc[UR44][R4.64+0x1d2], R11 ;  /* 0x0001d20b04005986 */ /* 0x0003e2000c10152c */
[----:B------:R-:W-:-:S03]  /*1f770*/  ISETP.GT.AND P5, PT, R0, 0xf0, P3 ;  /* 0x000000f00000780c */ /* 0x000fc60001fa4270 */
[----:B------:R-:W-:Y:S01]  /*1f780*/  @P6 STG.E.U16 desc[UR44][R6.64+0x1d0], R18 ;  /* 0x0001d01206006986 */ /* 0x000fe2000c10152c */
[----:B------:R-:W-:Y:S01]  /*1f790*/  ISETP.GT.AND P6, PT, R0, 0xf1, P3 ;  /* 0x000000f10000780c */ /* 0x000fe20001fc4270 */
[-C--:B------:R-:W-:Y:S01]  /*1f7a0*/  FMUL R8, R156, R2.reuse ;  /* 0x000000029c087220 */ /* 0x080fe20000400000 */
[----:B------:R-:W-:Y:S01]  /*1f7b0*/  FMUL R9, R155, R2 ;  /* 0x000000029b097220 */ /* 0x000fe20000400000 */
[----:B0-----:R-:W-:-:S03]  /*1f7c0*/  F2FP.F16.F32.PACK_AB R13, RZ, R3 ;  /* 0x00000003ff0d723e */ /* 0x001fc600000000ff */
[----:B------:R-:W-:Y:S02]  /*1f7d0*/  F2FP.F16.F32.PACK_AB R14, RZ, R8 ;  /* 0x00000008ff0e723e */ /* 0x000fe400000000ff */
[----:B------:R-:W-:Y:S01]  /*1f7e0*/  F2FP.F16.F32.PACK_AB R15, RZ, R9 ;  /* 0x00000009ff0f723e */ /* 0x000fe200000000ff */
[----:B------:R-:W-:Y:S01]  /*1f7f0*/  @P4 STG.E.U16 desc[UR44][R6.64+0x1d2], R13 ;  /* 0x0001d20d06004986 */ /* 0x000fe2000c10152c */
[----:B------:R-:W-:-:S03]  /*1f800*/  ISETP.GT.AND P4, PT, R0, 0xf1, P2 ;  /* 0x000000f10000780c */ /* 0x000fc60001784270 */
[----:B------:R-:W-:Y:S04]  /*1f810*/  @P5 STG.E.U16 desc[UR44][R4.64+0x1e0], R14 ;  /* 0x0001e00e04005986 */ /* 0x000fe8000c10152c */
[----:B------:R-:W-:Y:S01]  /*1f820*/  @P6 STG.E.U16 desc[UR44][R4.64+0x1e2], R15 ;  /* 0x0001e20f04006986 */ /* 0x000fe2000c10152c */
[----:B------:R-:W-:Y:S01]  /*1f830*/  ISETP.GT.AND P6, PT, R0, 0xf0, P2 ;  /* 0x000000f00000780c */ /* 0x000fe200017c4270 */
[-C--:B-1----:R-:W-:Y:S01]  /*1f840*/  FMUL R11, R154, R2.reuse ;  /* 0x000000029a0b7220 */ /* 0x082fe20000400000 */
[----:B------:R-:W-:-:S04]  /*1f850*/  FMUL R12, R23, R2 ;  /* 0x00000002170c7220 */ /* 0x000fc80000400000 */
[----:B------:R-:W-:Y:S02]  /*1f860*/  F2FP.F16.F32.PACK_AB R11, RZ, R11 ;  /* 0x0000000bff0b723e */ /* 0x000fe400000000ff */
[----:B------:R-:W-:Y:S02]  /*1f870*/  F2FP.F16.F32.PACK_AB R12, RZ, R12 ;  /* 0x0000000cff0c723e */ /* 0x000fe400000000ff */
[C---:B------:R-:W-:Y:S02]  /*1f880*/  ISETP.GT.AND P5, PT, R0.reuse, 0xf8, P3 ;  /* 0x000000f80000780c */ /* 0x040fe40001fa4270 */
[----:B------:R-:W-:Y:S01]  /*1f890*/  ISETP.GT.AND P3, PT, R0, 0xf9, P3 ;  /* 0x000000f90000780c */ /* 0x000fe20001f64270 */
[----:B------:R-:W-:Y:S01]  /*1f8a0*/  @P6 STG.E.U16 desc[UR44][R6.64+0x1e0], R11 ;  /* 0x0001e00b06006986 */ /* 0x000fe2000c10152c */
[----:B------:R-:W-:-:S03]  /*1f8b0*/  FMUL R10, R22, R2 ;  /* 0x00000002160a7220 */ /* 0x000fc60000400000 */
[----:B------:R0:W-:Y:S01]  /*1f8c0*/  @P4 STG.E.U16 desc[UR44][R6.64+0x1e2], R12 ;  /* 0x0001e20c06004986 */ /* 0x0001e2000c10152c */
[----:B------:R-:W-:Y:S01]  /*1f8d0*/  ISETP.GT.AND P4, PT, R0, 0xf8, P2 ;  /* 0x000000f80000780c */ /* 0x000fe20001784270 */
[-C--:B------:R-:W-:Y:S01]  /*1f8e0*/  FMUL R9, R21, R2.reuse ;  /* 0x0000000215097220 */ /* 0x080fe20000400000 */
[-C--:B------:R-:W-:Y:S01]  /*1f8f0*/  FMUL R8, R19, R2.reuse ;  /* 0x0000000213087220 */ /* 0x080fe20000400000 */
[----:B------:R-:W-:Y:S01]  /*1f900*/  FMUL R3, R20, R2 ;  /* 0x0000000214037220 */ /* 0x000fe20000400000 */
[----:B------:R-:W-:Y:S02]  /*1f910*/  F2FP.F16.F32.PACK_AB R10, RZ, R10 ;  /* 0x0000000aff0a723e */ /* 0x000fe400000000ff */
[----:B------:R-:W-:Y:S02]  /*1f920*/  ISETP.GT.AND P2, PT, R0, 0xf9, P2 ;  /* 0x000000f90000780c */ /* 0x000fe40001744270 */
[----:B------:R-:W-:Y:S02]  /*1f930*/  F2FP.F16.F32.PACK_AB R9, RZ, R9 ;  /* 0x00000009ff09723e */ /* 0x000fe400000000ff */
[----:B------:R-:W-:-:S02]  /*1f940*/  F2FP.F16.F32.PACK_AB R8, RZ, R8 ;  /* 0x00000008ff08723e */ /* 0x000fc400000000ff */
[----:B------:R-:W-:Y:S01]  /*1f950*/  F2FP.F16.F32.PACK_AB R3, RZ, R3 ;  /* 0x00000003ff03723e */ /* 0x000fe200000000ff */
[----:B------:R-:W-:Y:S01]  /*1f960*/  @P5 STG.E.U16 desc[UR44][R4.64+0x1f0], R10 ;  /* 0x0001f00a04005986 */ /* 0x000fe2000c10152c */
[----:B0-----:R-:W-:Y:S01]  /*1f970*/  PRMT R12, R8, 0x7610, R12 ;  /* 0x00007610080c7816 */ /* 0x001fe2000000000c */
[----:B------:R-:W-:Y:S01]  /*1f980*/  @P4 IMAD.MOV.U32 R8, RZ, RZ, R6 ;  /* 0x000000ffff084224 */ /* 0x000fe200078e0006 */
[----:B------:R-:W-:Y:S01]  /*1f990*/  PRMT R11, R3, 0x7610, R11 ;  /* 0x00007610030b7816 */ /* 0x000fe2000000000b */
[----:B------:R0:W-:Y:S01]  /*1f9a0*/  @P3 STG.E.U16 desc[UR44][R4.64+0x1f2], R9 ;  /* 0x0001f20904003986 */ /* 0x0001e2000c10152c */
[----:B------:R-:W-:Y:S01]  /*1f9b0*/  USHF.L.U32 UR12, UR8, 0x8, URZ ;  /* 0x00000008080c7899 */ /* 0x000fe2000800063f */
[----:B------:R-:W-:Y:S01]  /*1f9c0*/  ISETP.GT.AND P1, PT, R153, 0x80, PT ;  /* 0x000000809900780c */ /* 0x000fe20003f24270 */
[----:B------:R-:W-:Y:S01]  /*1f9d0*/  USHF.L.U64.HI UR11, UR8, 0x8, UR9 ;  /* 0x00000008080b7899 */ /* 0x000fe20008010209 */
[----:B0-----:R-:W-:-:S03]  /*1f9e0*/  @P4 MOV R9, R7 ;  /* 0x0000000700094202 */ /* 0x001fc60000000f00 */
[----:B------:R-:W-:Y:S02]  /*1f9f0*/  IMAD.U32 R3, RZ, RZ, UR12 ;  /* 0x0000000cff037e24 */ /* 0x000fe4000f8e00ff */
[----:B------:R0:W-:Y:S01]  /*1fa00*/  @P4 STG.E.U16 desc[UR44][R8.64+0x1f0], R11 ;  /* 0x0001f00b08004986 */ /* 0x0001e2000c10152c */
[C---:B------:R-:W-:Y:S02]  /*1fa10*/  ISETP.GT.AND P3, PT, R0.reuse, RZ, P1 ;  /* 0x000000ff0000720c */ /* 0x040fe40000f64270 */
[----:B------:R-:W-:Y:S01]  /*1fa20*/  ISETP.GT.AND P4, PT, R0, 0x1, P1 ;  /* 0x000000010000780c */ /* 0x000fe20000f84270 */
[-C--:B------:R-:W-:Y:S01]  /*1fa30*/  FMUL R24, R24, R2.reuse ;  /* 0x0000000218187220 */ /* 0x080fe20000400000 */
[----:B------:R-:W-:Y:S01]  /*1fa40*/  FMUL R25, R25, R2 ;  /* 0x0000000219197220 */ /* 0x000fe20000400000 */
[----:B0-----:R-:W-:Y:S01]  /*1fa50*/  @P2 MOV R8, R6 ;  /* 0x0000000600082202 */ /* 0x001fe20000000f00 */
[----:B------:R-:W-:Y:S01]  /*1fa60*/  @P2 IMAD.MOV.U32 R9, RZ, RZ, R7 ;  /* 0x000000ffff092224 */ /* 0x000fe200078e0007 */
[----:B------:R-:W-:-:S04]  /*1fa70*/  MOV R7, UR11 ;  /* 0x0000000b00077c02 */ /* 0x000fc80008000f00 */
[----:B------:R0:W-:Y:S01]  /*1fa80*/  @P2 STG.E.U16 desc[UR44][R8.64+0x1f2], R12 ;  /* 0x0001f20c08002986 */ /* 0x0001e2000c10152c */
[C---:B------:R-:W-:Y:S02]  /*1fa90*/  IADD3 R6, P2, P6, R4.reuse, UR5, R3 ;  /* 0x0000000504067c10 */ /* 0x040fe4000fe5e003 */
[----:B------:R-:W-:Y:S02]  /*1faa0*/  IADD3 R4, P5, R4, UR12, RZ ;  /* 0x0000000c04047c10 */ /* 0x000fe4000ffbe0ff */
[----:B------:R-:W-:Y:S02]  /*1fab0*/  IADD3.X R7, R5, UR4, R7, P2, P6 ;  /* 0x0000000405077c10 */ /* 0x000fe400097ec407 */
[----:B------:R-:W-:Y:S02]  /*1fac0*/  ISETP.GT.AND P0, PT, R153, 0x88, PT ;  /* 0x000000889900780c */ /* 0x000fe40003f04270 */
[----:B------:R-:W-:Y:S02]  /*1fad0*/  F2FP.F16.F32.PACK_AB R24, RZ, R24 ;  /* 0x00000018ff18723e */ /* 0x000fe400000000ff */
[----:B------:R-:W-:-:S02]  /*1fae0*/  IADD3.X R5, R5, UR11, RZ, P5, !PT ;  /* 0x0000000b05057c10 */ /* 0x000fc4000affe4ff */
[----:B------:R-:W-:Y:S02]  /*1faf0*/  F2FP.F16.F32.PACK_AB R25, RZ, R25 ;  /* 0x00000019ff19723e */ /* 0x000fe400000000ff */
[C---:B------:R-:W-:Y:S01]  /*1fb00*/  ISETP.GT.AND P2, PT, R0.reuse, RZ, P0 ;  /* 0x000000ff0000720c */ /* 0x040fe20000744270 */
[----:B------:R-:W-:Y:S01]  /*1fb10*/  @P3 STG.E.U16 desc[UR44][R4.64], R24 ;  /* 0x0000001804003986 */ /* 0x000fe2000c10152c */
[----:B------:R-:W-:Y:S01]  /*1fb20*/  ISETP.GT.AND P3, PT, R0, 0x1, P0 ;  /* 0x000000010000780c */ /* 0x000fe20000764270 */
[-C--:B------:R-:W-:Y:S02]  /*1fb30*/  FMUL R26, R26, R2.reuse ;  /* 0x000000021a1a7220 */ /* 0x080fe40000400000 */
[----:B------:R-:W-:Y:S01]  /*1fb40*/  @P4 STG.E.U16 desc[UR44][R4.64+0x2], R25 ;  /* 0x0000021904004986 */ /* 0x000fe2000c10152c */
[----:B------:R-:W-:Y:S01]  /*1fb50*/  ISETP.GT.AND P4, PT, R0, 0x8, P1 ;  /* 0x000000080000780c */ /* 0x000fe20000f84270 */
[-C--:B------:R-:W-:Y:S01]  /*1fb60*/  FMUL R27, R27, R2.reuse ;  /* 0x000000021b1b7220 */ /* 0x080fe20000400000 */
[----:B0-----:R-:W-:Y:S01]  /*1fb70*/  IADD3 R8, P5, R4, UR5, RZ ;  /* 0x0000000504087c10 */ /* 0x001fe2000ffbe0ff */
[----:B------:R-:W-:Y:S01]  /*1fb80*/  FMUL R28, R28, R2 ;  /* 0x000000021c1c7220 */ /* 0x000fe20000400000 */
[----:B------:R-:W-:-:S02]  /*1fb90*/  F2FP.F16.F32.PACK_AB R26, RZ, R26 ;  /* 0x0000001aff1a723e */ /* 0x000fc400000000ff */
[----:B------:R-:W-:Y:S02]  /*1fba0*/  IADD3.X R9, R5, UR4, RZ, P5, !PT ;  /* 0x0000000405097c10 */ /* 0x000fe4000affe4ff */
[----:B------:R-:W-:Y:S02]  /*1fbb0*/  F2FP.F16.F32.PACK_AB R27, RZ, R27 ;  /* 0x0000001bff1b723e */ /* 0x000fe400000000ff */
[----:B------:R-:W-:Y:S01]  /*1fbc0*/  F2FP.F16.F32.PACK_AB R28, RZ, R28 ;  /* 0x0000001cff1c723e */ /* 0x000fe200000000ff */
[----:B------:R-:W-:Y:S01]  /*1fbd0*/  @P2 STG.E.U16 desc[UR44][R8.64], R26 ;  /* 0x0000001a08002986 */ /* 0x000fe2000c10152c */
[C---:B------:R-:W-:Y:S02]  /*1fbe0*/  ISETP.GT.AND P5, PT, R0.reuse, 0x9, P1 ;  /* 0x000000090000780c */ /* 0x040fe40000fa4270 */
[C---:B------:R-:W-:Y:S01]  /*1fbf0*/  ISETP.GT.AND P2, PT, R0.reuse, 0x8, P0 ;  /* 0x000000080000780c */ /* 0x040fe20000744270 */
[----:B------:R-:W-:Y:S01]  /*1fc00*/  @P3 STG.E.U16 desc[UR44][R8.64+0x2], R27 ;  /* 0x0000021b08003986 */ /* 0x000fe2000c10152c */
[-C--:B------:R-:W-:Y:S01]  /*1fc10*/  FMUL R29, R29, R2.reuse ;  /* 0x000000021d1d7220 */ /* 0x080fe20000400000 */
[----:B------:R-:W-:Y:S01]  /*1fc20*/  ISETP.GT.AND P3, PT, R0, 0x9, P0 ;  /* 0x000000090000780c */ /* 0x000fe20000764270 */
[-C--:B------:R-:W-:Y:S01]  /*1fc30*/  FMUL R30, R30, R2.reuse ;  /* 0x000000021e1e7220 */ /* 0x080fe20000400000 */
[----:B------:R-:W-:Y:S01]  /*1fc40*/  @P4 STG.E.U16 desc[UR44][R4.64+0x10], R28 ;  /* 0x0000101c04004986 */ /* 0x000fe2000c10152c */
[----:B------:R-:W-:Y:S01]  /*1fc50*/  ISETP.GT.AND P4, PT, R0, 0x10, P1 ;  /* 0x000000100000780c */ /* 0x000fe20000f84270 */
[-C--:B------:R-:W-:Y:S01]  /*1fc60*/  FMUL R31, R31, R2.reuse ;  /* 0x000000021f1f7220 */ /* 0x080fe20000400000 */
[----:B------:R-:W-:Y:S01]  /*1fc70*/  IADD3 R10, P6, R4, UR5, RZ ;  /* 0x00000005040a7c10 */ /* 0x000fe2000ffde0ff */
[----:B------:R-:W-:Y:S01]  /*1fc80*/  FMUL R32, R32, R2 ;  /* 0x0000000220207220 */ /* 0x000fe20000400000 */
[----:B------:R-:W-:-:S02]  /*1fc90*/  F2FP.F16.F32.PACK_AB R29, RZ, R29 ;  /* 0x0000001dff1d723e */ /* 0x000fc400000000ff */
[----:B------:R-:W-:Y:S02]  /*1fca0*/  F2FP.F16.F32.PACK_AB R30, RZ, R30 ;  /* 0x0000001eff1e723e */ /* 0x000fe400000000ff */
[----:B------:R-:W-:Y:S02]  /*1fcb0*/  IADD3.X R11, R5, UR4, RZ, P6, !PT ;  /* 0x00000004050b7c10 */ /* 0x000fe4000b7fe4ff */
[----:B------:R-:W-:Y:S01]  /*1fcc0*/  F2FP.F16.F32.PACK_AB R31, RZ, R31 ;  /* 0x0000001fff1f723e */ /* 0x000fe200000000ff */
[----:B------:R-:W-:Y:S01]  /*1fcd0*/  @P5 STG.E.U16 desc[UR44][R4.64+0x12], R29 ;  /* 0x0000121d04005986 */ /* 0x000fe2000c10152c */
[----:B------:R-:W-:Y:S02]  /*1fce0*/  F2FP.F16.F32.PACK_AB R32, RZ, R32 ;  /* 0x00000020ff20723e */ /* 0x000fe400000000ff */
[C---:B------:R-:W-:Y:S01]  /*1fcf0*/  ISETP.GT.AND P5, PT, R0.reuse, 0x11, P1 ;  /* 0x000000110000780c */ /* 0x040fe20000fa4270 */
[----:B------:R-:W-:Y:S01]  /*1fd00*/  @P2 STG.E.U16 desc[UR44][R10.64+0x10], R30 ;  /* 0x0000101e0a002986 */ /* 0x000fe2000c10152c */
[----:B------:R-:W-:Y:S01]  /*1fd10*/  ISETP.GT.AND P2, PT, R0, 0x10, P0 ;  /* 0x000000100000780c */ /* 0x000fe20000744270 */
[----:B------:R-:W-:-:S02]  /*1fd20*/  FMUL R33, R33, R2 ;  /* 0x0000000221217220 */ /* 0x000fc40000400000 */
[----:B------:R-:W-:Y:S01]  /*1fd30*/  @P3 STG.E.U16 desc[UR44][R6.64+0x12], R31 ;  /* 0x0000121f06003986 */ /* 0x000fe2000c10152c */
[----:B------:R-:W-:Y:S01]  /*1fd40*/  ISETP.GT.AND P3, PT, R0, 0x11, P0 ;  /* 0x000000110000780c */ /* 0x000fe20000764270 */
[-C--:B------:R-:W-:Y:S02]  /*1fd50*/  FMUL R34, R34, R2.reuse ;  /* 0x0000000222227220 */ /* 0x080fe40000400000 */
[----:B------:R-:W-:Y:S01]  /*1fd60*/  @P4 STG.E.U16 desc[UR44][R4.64+0x20], R32 ;  /* 0x0000202004004986 */ /* 0x000fe2000c10152c */
[----:B------:R-:W-:Y:S01]  /*1fd70*/  ISETP.GT.AND P4, PT, R0, 0x18, P1 ;  /* 0x000000180000780c */ /* 0x000fe20000f84270 */
[-C--:B------:R-:W-:Y:S01]  /*1fd80*/  FMUL R35, R35, R2.reuse ;  /* 0x0000000223237220 */ /* 0x080fe20000400000 */
[----:B------:R-:W-:Y:S01]  /*1fd90*/  FMUL R36, R36, R2 ;  /* 0x0000000224247220 */ /* 0x000fe20000400000 */
[----:B------:R-:W-:Y:S02]  /*1fda0*/  F2FP.F16.F32.PACK_AB R33, RZ, R33 ;  /* 0x00000021ff21723e */ /* 0x000fe400000000ff */
[----:B------:R-:W-:-:S02]  /*1fdb0*/  F2FP.F16.F32.PACK_AB R34, RZ, R34 ;  /* 0x00000022ff22723e */ /* 0x000fc400000000ff */
[----:B------:R-:W-:Y:S01]  /*1fdc0*/  F2FP.F16.F32.PACK_AB R35, RZ, R35 ;  /* 0x00000023ff23723e */ /* 0x000fe200000000ff */
[----:B------:R-:W-:Y:S01]  /*1fdd0*/  @P5 STG.E.U16 desc[UR44][R4.64+0x22], R33 ;  /* 0x0000222104005986 */ /* 0x000fe2000c10152c */
[----:B------:R-:W-:Y:S02]  /*1fde0*/  F2FP.F16.F32.PACK_AB R36, RZ, R36 ;  /* 0x00000024ff24723e */ /* 0x000fe400000000ff */
[C---:B------:R-:W-:Y:S01]  /*1fdf0*/  ISETP.GT.AND P5, PT, R0.reuse, 0x19, P1 ;  /* 0x000000190000780c */ /* 0x040fe20000fa4270 */
[----:B------:R-:W-:Y:S01]  /*1fe00*/  @P2 STG.E.U16 desc[UR44][R6.64+0x20], R34 ;  /* 0x0000202206002986 */ /* 0x000fe2000c10152c */
[C---:B------:R-:W-:Y:S01]  /*1fe10*/  ISETP.GT.AND P2, PT, R0.reuse, 0x18, P0 ;  /* 0x000000180000780c */ /* 0x040fe20000744270 */
[-C--:B------:R-:W-:Y:S02]  /*1fe20*/  FMUL R37, R37, R2.reuse ;  /* 0x0000000225257220 */ /* 0x080fe40000400000 */
[----:B------:R-:W-:Y:S01]  /*1fe30*/  @P3 STG.E.U16 desc[UR44][R6.64+0x22], R35 ;  /* 0x0000222306003986 */ /* 0x000fe2000c10152c */
[----:B------:R-:W-:Y:S01]  /*1fe40*/  ISETP.GT.AND P3, PT, R0, 0x19, P0 ;  /* 0x000000190000780c */ /* 0x000fe20000764270 */
[----:B------:R-:W-:-:S02]  /*1fe50*/  FMUL R38, R38, R2 ;  /* 0x0000000226267220 */ /* 0x000fc40000400000 */
[----:B------:R-:W-:Y:S01]  /*1fe60*/  @P4 STG.E.U16 desc[UR44][R4.64+0x30], R36 ;  /* 0x0000302404004986 */ /* 0x000fe2000c10152c */
[----:B------:R-:W-:Y:S01]  /*1fe70*/  ISETP.GT.AND P4, PT, R0, 0x20, P1 ;  /* 0x000000200000780c */ /* 0x000fe20000f84270 */
[-C--:B------:R-:W-:Y:S01]  /*1fe80*/  FMUL R39, R39, R2.reuse ;  /* 0x0000000227277220 */ /* 0x080fe20000400000 */
[----:B------:R-:W-:Y:S01]  /*1fe90*/  FMUL R40, R40, R2 ;  /* 0x0000000228287220 */ /* 0x000fe20000400000 */
[----:B------:R-:W-:Y:S02]  /*1fea0*/  F2FP.F16.F32.PACK_AB R37, RZ, R37 ;  /* 0x00000025ff25723e */ /* 0x000fe400000000ff */
[----:B------:R-:W-:Y:S02]  /*1feb0*/  F2FP.F16.F32.PACK_AB R38, RZ, R38 ;  /* 0x00000026ff26723e */ /* 0x000fe400000000ff */
[----:B------:R-:W-:Y:S01]  /*1fec0*/  F2FP.F16.F32.PACK_AB R39, RZ, R39 ;  /* 0x00000027ff27723e */ /* 0x000fe200000000ff */
[----:B------:R-:W-:Y:S01]  /*1fed0*/  @P5 STG.E.U16 desc[UR44][R4.64+0x32], R37 ;  /* 0x0000322504005986 */ /* 0x000fe2000c10152c */
[----:B------:R-:W-:-:S02]  /*1fee0*/  F2FP.F16.F32.PACK_AB R40, RZ, R40 ;  /* 0x00000028ff28723e */ /* 0x000fc400000000ff */
[C---:B------:R-:W-:Y:S01]  /*1fef0*/  ISETP.GT.AND P5, PT, R0.reuse, 0x21, P1 ;  /* 0x000000210000780c */ /* 0x040fe20000fa4270 */
[----:B------:R-:W-:Y:S01]  /*1ff00*/  @P2 STG.E.U16 desc[UR44][R6.64+0x30], R38 ;  /* 0x0000302606002986 */ /* 0x000fe2000c10152c */
[C---:B------:R-:W-:Y:S01]  /*1ff10*/  ISETP.GT.AND P2, PT, R0.reuse, 0x20, P0 ;  /* 0x000000200000780c */ /* 0x040fe20000744270 */
[-C--:B------:R-:W-:Y:S02]  /*1ff20*/  FMUL R41, R41, R2.reuse ;  /* 0x0000000229297220 */ /* 0x080fe40000400000 */
[----:B------:R-:W-:Y:S01]  /*1ff30*/  @P3 STG.E.U16 desc[UR44][R6.64+0x32], R39 ;  /* 0x0000322706003986 */ /* 0x000fe2000c10152c */
[----:B------:R-:W-:Y:S01]  /*1ff40*/  ISETP.GT.AND P3, PT, R0, 0x21, P0 ;  /* 0x000000210000780c */ /* 0x000fe20000764270 */
[-C--:B------:R-:W-:Y:S02]  /*1ff50*/  FMUL R42, R42, R2.reuse ;  /* 0x000000022a2a7220 */ /* 0x080fe40000400000 */
[----:B------:R-:W-:Y:S01]  /*1ff60*/  @P4 STG.E.U16 desc[UR44][R4.64+0x40], R40 ;  /* 0x0000402804004986 */ /* 0x000fe2000c10152c */
[----:B------:R-:W-:Y:S01]  /*1ff70*/  ISETP.GT.AND P4, PT, R0, 0x28, P1 ;  /* 0x000000280000780c */ /* 0x000fe20000f84270 */
[-C--:B------:R-:W-:Y:S01]  /*1ff80*/  FMUL R43, R43, R2.reuse ;  /* 0x000000022b2b7220 */ /* 0x080fe20000400000 */
[----:B------:R-:W-:Y:S01]  /*1ff90*/  FMUL R44, R44, R2 ;  /* 0x000000022c2c7220 */ /* 0x000fe20000400000 */
[----:B------:R-:W-:-:S02]  /*1ffa0*/  F2FP.F16.F32.PACK_AB R41, RZ, R41 ;  /* 0x00000029ff29723e */ /* 0x000fc400000000ff */
[----:B------:R-:W-:Y:S02]  /*1ffb0*/  F2FP.F16.F32.PACK_AB R42, RZ, R42 ;  /* 0x0000002aff2a723e */ /* 0x000fe400000000ff */
        /* <DEDUP_REMOVED lines=357> */
[----:B------:R-:W-:Y:S01]  /*21610*/  ISETP.GT.AND P2, PT, R0, 0xd8, P0 ;  /* 0x000000d80000780c */ /* 0x000fe20000744270 */
[-C--:B------:R-:W-:Y:S02]  /*21620*/  FMUL R133, R133, R2.reuse ;  /* 0x0000000285857220 */ /* 0x080fe40000400000 */
[----:B------:R-:W-:Y:S01]  /*21630*/  @P3 STG.E.U16 desc[UR44][R6.64+0x1a2], R131 ;  /* 0x0001a28306003986 */ /* 0x000fe2000c10152c */
[----:B------:R-:W-:-:S03]  /*21640*/  FMUL R134, R134, R2 ;  /* 0x0000000286867220 */ /* 0x000fc60000400000 */
[----:B------:R-:W-:Y:S01]  /*21650*/  @P4 STG.E.U16 desc[UR44][R4.64+0x1b0], R132 ;  /* 0x0001b08404004986 */ /* 0x000fe2000c10152c */
[C---:B------:R-:W-:Y:S01]  /*21660*/  ISETP.GT.AND P4, PT, R0.reuse, 0xd9, P0 ;  /* 0x000000d90000780c */ /* 0x040fe20000784270 */
[----:B------:R-:W-:Y:S01]  /*21670*/  FMUL R135, R135, R2 ;  /* 0x0000000287877220 */ /* 0x000fe20000400000 */
[----:B------:R-:W-:Y:S02]  /*21680*/  F2FP.F16.F32.PACK_AB R133, RZ, R133 ;  /* 0x00000085ff85723e */ /* 0x000fe400000000ff */
[----:B------:R-:W-:Y:S02]  /*21690*/  F2FP.F16.F32.PACK_AB R134, RZ, R134 ;  /* 0x00000086ff86723e */ /* 0x000fe400000000ff */
[----:B------:R-:W-:Y:S01]  /*216a0*/  F2FP.F16.F32.PACK_AB R135, RZ, R135 ;  /* 0x00000087ff87723e */ /* 0x000fe200000000ff */
[----:B------:R-:W-:Y:S01]  /*216b0*/  @P5 STG.E.U16 desc[UR44][R4.64+0x1b2], R133 ;  /* 0x0001b28504005986 */ /* 0x000fe2000c10152c */
[----:B------:R-:W-:-:S03]  /*216c0*/  ISETP.GT.AND P5, PT, R0, 0xe0, P1 ;  /* 0x000000e00000780c */ /* 0x000fc60000fa4270 */
[----:B------:R-:W-:Y:S01]  /*216d0*/  @P2 STG.E.U16 desc[UR44][R6.64+0x1b0], R134 ;  /* 0x0001b08606002986 */ /* 0x000fe2000c10152c */
[----:B------:R-:W-:Y:S01]  /*216e0*/  ISETP.GT.AND P2, PT, R0, 0xe1, P1 ;  /* 0x000000e10000780c */ /* 0x000fe20000f44270 */
[-C--:B------:R-:W-:Y:S01]  /*216f0*/  FMUL R136, R136, R2.reuse ;  /* 0x0000000288887220 */ /* 0x080fe20000400000 */
[C---:B------:R-:W-:Y:S01]  /*21700*/  ISETP.GT.AND P3, PT, R0.reuse, 0xe0, P0 ;  /* 0x000000e00000780c */ /* 0x040fe20000764270 */
[----:B------:R-:W-:Y:S01]  /*21710*/  @P4 STG.E.U16 desc[UR44][R6.64+0x1b2], R135 ;  /* 0x0001b28706004986 */ /* 0x000fe2000c10152c */
[-C--:B------:R-:W-:Y:S01]  /*21720*/  FMUL R137, R137, R2.reuse ;  /* 0x0000000289897220 */ /* 0x080fe20000400000 */
[----:B------:R-:W-:Y:S01]  /*21730*/  ISETP.GT.AND P4, PT, R0, 0xe1, P0 ;  /* 0x000000e10000780c */ /* 0x000fe20000784270 */
[-C--:B------:R-:W-:Y:S01]  /*21740*/  FMUL R138, R138, R2.reuse ;  /* 0x000000028a8a7220 */ /* 0x080fe20000400000 */
[----:B------:R-:W-:Y:S01]  /*21750*/  FMUL R139, R139, R2 ;  /* 0x000000028b8b7220 */ /* 0x000fe20000400000 */
[----:B------:R-:W-:Y:S02]  /*21760*/  F2FP.F16.F32.PACK_AB R136, RZ, R136 ;  /* 0x00000088ff88723e */ /* 0x000fe400000000ff */
[----:B------:R-:W-:-:S02]  /*21770*/  F2FP.F16.F32.PACK_AB R137, RZ, R137 ;  /* 0x00000089ff89723e */ /* 0x000fc400000000ff */
[----:B------:R-:W-:Y:S02]  /*21780*/  F2FP.F16.F32.PACK_AB R138, RZ, R138 ;  /* 0x0000008aff8a723e */ /* 0x000fe400000000ff */
[----:B------:R-:W-:Y:S01]  /*21790*/  F2FP.F16.F32.PACK_AB R139, RZ, R139 ;  /* 0x0000008bff8b723e */ /* 0x000fe200000000ff */
[----:B------:R-:W-:Y:S01]  /*217a0*/  @P5 STG.E.U16 desc[UR44][R4.64+0x1c0], R136 ;  /* 0x0001c08804005986 */ /* 0x000fe2000c10152c */
[----:B------:R-:W-:-:S03]  /*217b0*/  ISETP.GT.AND P5, PT, R0, 0xe9, P1 ;  /* 0x000000e90000780c */ /* 0x000fc60000fa4270 */
[----:B------:R-:W-:Y:S01]  /*217c0*/  @P2 STG.E.U16 desc[UR44][R4.64+0x1c2], R137 ;  /* 0x0001c28904002986 */ /* 0x000fe2000c10152c */
[C---:B------:R-:W-:Y:S02]  /*217d0*/  ISETP.GT.AND P2, PT, R0.reuse, 0xe8, P1 ;  /* 0x000000e80000780c */ /* 0x040fe40000f44270 */
[C---:B------:R-:W-:Y:S01]  /*217e0*/  ISETP.GT.AND P6, PT, R0.reuse, 0xe8, P0 ;  /* 0x000000e80000780c */ /* 0x040fe200007c4270 */
[----:B------:R-:W-:Y:S01]  /*217f0*/  @P3 STG.E.U16 desc[UR44][R6.64+0x1c0], R138 ;  /* 0x0001c08a06003986 */ /* 0x000fe2000c10152c */
[----:B------:R-:W-:Y:S01]  /*21800*/  ISETP.GT.AND P3, PT, R0, 0xe9, P0 ;  /* 0x000000e90000780c */ /* 0x000fe20000764270 */
[-C--:B------:R-:W-:Y:S01]  /*21810*/  FMUL R140, R140, R2.reuse ;  /* 0x000000028c8c7220 */ /* 0x080fe20000400000 */
[-C--:B------:R-:W-:Y:S01]  /*21820*/  FMUL R141, R141, R2.reuse ;  /* 0x000000028d8d7220 */ /* 0x080fe20000400000 */
[----:B------:R-:W-:Y:S01]  /*21830*/  @P4 STG.E.U16 desc[UR44][R6.64+0x1c2], R139 ;  /* 0x0001c28b06004986 */ /* 0x000fe2000c10152c */
[----:B------:R-:W-:Y:S01]  /*21840*/  ISETP.GT.AND P4, PT, R0, 0xf0, P1 ;  /* 0x000000f00000780c */ /* 0x000fe20000f84270 */
[-C--:B------:R-:W-:Y:S01]  /*21850*/  FMUL R142, R142, R2.reuse ;  /* 0x000000028e8e7220 */ /* 0x080fe20000400000 */
[-C--:B------:R-:W-:Y:S01]  /*21860*/  FMUL R143, R143, R2.reuse ;  /* 0x000000028f8f7220 */ /* 0x080fe20000400000 */
[----:B------:R-:W-:Y:S01]  /*21870*/  FMUL R144, R144, R2 ;  /* 0x0000000290907220 */ /* 0x000fe20000400000 */
[----:B------:R-:W-:-:S02]  /*21880*/  F2FP.F16.F32.PACK_AB R140, RZ, R140 ;  /* 0x0000008cff8c723e */ /* 0x000fc400000000ff */
[----:B------:R-:W-:Y:S02]  /*21890*/  F2FP.F16.F32.PACK_AB R141, RZ, R141 ;  /* 0x0000008dff8d723e */ /* 0x000fe400000000ff */
[----:B------:R-:W-:Y:S02]  /*218a0*/  F2FP.F16.F32.PACK_AB R142, RZ, R142 ;  /* 0x0000008eff8e723e */ /* 0x000fe400000000ff */
[----:B------:R-:W-:Y:S02]  /*218b0*/  F2FP.F16.F32.PACK_AB R143, RZ, R143 ;  /* 0x0000008fff8f723e */ /* 0x000fe400000000ff */
[----:B------:R-:W-:Y:S01]  /*218c0*/  F2FP.F16.F32.PACK_AB R144, RZ, R144 ;  /* 0x00000090ff90723e */ /* 0x000fe200000000ff */
[----:B------:R-:W-:Y:S01]  /*218d0*/  @P2 STG.E.U16 desc[UR44][R4.64+0x1d0], R140 ;  /* 0x0001d08c04002986 */ /* 0x000fe2000c10152c */
[----:B------:R-:W-:-:S03]  /*218e0*/  ISETP.GT.AND P2, PT, R0, 0xf1, P1 ;  /* 0x000000f10000780c */ /* 0x000fc60000f44270 */
[----:B------:R-:W-:Y:S01]  /*218f0*/  @P5 STG.E.U16 desc[UR44][R4.64+0x1d2], R141 ;  /* 0x0001d28d04005986 */ /* 0x000fe2000c10152c */
[----:B------:R-:W-:-:S03]  /*21900*/  ISETP.GT.AND P5, PT, R0, 0xf0, P0 ;  /* 0x000000f00000780c */ /* 0x000fc600007a4270 */
[----:B------:R-:W-:Y:S01]  /*21910*/  @P6 STG.E.U16 desc[UR44][R6.64+0x1d0], R142 ;  /* 0x0001d08e06006986 */ /* 0x000fe2000c10152c */
[----:B------:R-:W-:-:S03]  /*21920*/  FMUL R145, R145, R2 ;  /* 0x0000000291917220 */ /* 0x000fc60000400000 */
[----:B------:R-:W-:Y:S01]  /*21930*/  @P3 STG.E.U16 desc[UR44][R6.64+0x1d2], R143 ;  /* 0x0001d28f06003986 */ /* 0x000fe2000c10152c */
[----:B------:R-:W-:-:S03]  /*21940*/  ISETP.GT.AND P3, PT, R0, 0xf8, P1 ;  /* 0x000000f80000780c */ /* 0x000fc60000f64270 */
[----:B------:R-:W-:Y:S01]  /*21950*/  @P4 STG.E.U16 desc[UR44][R4.64+0x1e0], R144 ;  /* 0x0001e09004004986 */ /* 0x000fe2000c10152c */
[----:B------:R-:W-:Y:S01]  /*21960*/  ISETP.GT.AND P4, PT, R0, 0xf1, P0 ;  /* 0x000000f10000780c */ /* 0x000fe20000784270 */
[-C--:B------:R-:W-:Y:S01]  /*21970*/  FMUL R146, R146, R2.reuse ;  /* 0x0000000292927220 */ /* 0x080fe20000400000 */
[C---:B------:R-:W-:Y:S01]  /*21980*/  ISETP.GT.AND P1, PT, R0.reuse, 0xf9, P1 ;  /* 0x000000f90000780c */ /* 0x040fe20000f24270 */
[-C--:B------:R-:W-:Y:S01]  /*21990*/  FMUL R147, R147, R2.reuse ;  /* 0x0000000293937220 */ /* 0x080fe20000400000 */
[----:B------:R-:W-:Y:S01]  /*219a0*/  ISETP.GT.AND P6, PT, R0, 0xf8, P0 ;  /* 0x000000f80000780c */ /* 0x000fe200007c4270 */
[-C--:B------:R-:W-:Y:S01]  /*219b0*/  FMUL R148, R148, R2.reuse ;  /* 0x0000000294947220 */ /* 0x080fe20000400000 */
[----:B------:R-:W-:Y:S01]  /*219c0*/  FMUL R149, R149, R2 ;  /* 0x0000000295957220 */ /* 0x000fe20000400000 */
[----:B------:R-:W-:Y:S02]  /*219d0*/  F2FP.F16.F32.PACK_AB R145, RZ, R145 ;  /* 0x00000091ff91723e */ /* 0x000fe400000000ff */
[----:B------:R-:W-:-:S02]  /*219e0*/  F2FP.F16.F32.PACK_AB R146, RZ, R146 ;  /* 0x00000092ff92723e */ /* 0x000fc400000000ff */
[----:B------:R-:W-:Y:S02]  /*219f0*/  ISETP.GT.AND P0, PT, R0, 0xf9, P0 ;  /* 0x000000f90000780c */ /* 0x000fe40000704270 */
[----:B------:R-:W-:Y:S01]  /*21a00*/  F2FP.F16.F32.PACK_AB R147, RZ, R147 ;  /* 0x00000093ff93723e */ /* 0x000fe200000000ff */
[----:B------:R-:W-:Y:S01]  /*21a10*/  FMUL R150, R150, R2 ;  /* 0x0000000296967220 */ /* 0x000fe20000400000 */
[----:B------:R-:W-:Y:S02]  /*21a20*/  F2FP.F16.F32.PACK_AB R148, RZ, R148 ;  /* 0x00000094ff94723e */ /* 0x000fe400000000ff */
[----:B------:R-:W-:Y:S01]  /*21a30*/  F2FP.F16.F32.PACK_AB R149, RZ, R149 ;  /* 0x00000095ff95723e */ /* 0x000fe200000000ff */
[----:B------:R-:W-:Y:S01]  /*21a40*/  FMUL R151, R151, R2 ;  /* 0x0000000297977220 */ /* 0x000fe20000400000 */
[----:B------:R-:W-:Y:S01]  /*21a50*/  @P2 STG.E.U16 desc[UR44][R4.64+0x1e2], R145 ;  /* 0x0001e29104002986 */ /* 0x000fe2000c10152c */
[----:B------:R-:W-:-:S03]  /*21a60*/  F2FP.F16.F32.PACK_AB R150, RZ, R150 ;  /* 0x00000096ff96723e */ /* 0x000fc600000000ff */
[----:B------:R-:W-:Y:S01]  /*21a70*/  @P5 STG.E.U16 desc[UR44][R6.64+0x1e0], R146 ;  /* 0x0001e09206005986 */ /* 0x000fe2000c10152c */
[----:B------:R-:W-:-:S03]  /*21a80*/  F2FP.F16.F32.PACK_AB R151, RZ, R151 ;  /* 0x00000097ff97723e */ /* 0x000fc600000000ff */
[----:B------:R-:W-:Y:S04]  /*21a90*/  @P4 STG.E.U16 desc[UR44][R6.64+0x1e2], R147 ;  /* 0x0001e29306004986 */ /* 0x000fe8000c10152c */
[----:B------:R-:W-:Y:S04]  /*21aa0*/  @P3 STG.E.U16 desc[UR44][R4.64+0x1f0], R148 ;  /* 0x0001f09404003986 */ /* 0x000fe8000c10152c */
[----:B------:R0:W-:Y:S02]  /*21ab0*/  @P1 STG.E.U16 desc[UR44][R4.64+0x1f2], R149 ;  /* 0x0001f29504001986 */ /* 0x0001e4000c10152c */
[----:B0-----:R-:W-:Y:S01]  /*21ac0*/  @P6 IMAD.MOV.U32 R4, RZ, RZ, R6 ;  /* 0x000000ffff046224 */ /* 0x001fe200078e0006 */
[----:B------:R-:W-:-:S05]  /*21ad0*/  @P6 MOV R5, R7 ;  /* 0x0000000700056202 */ /* 0x000fca0000000f00 */
[----:B------:R0:W-:Y:S04]  /*21ae0*/  @P6 STG.E.U16 desc[UR44][R4.64+0x1f0], R150 ;  /* 0x0001f09604006986 */ /* 0x0001e8000c10152c */
[----:B------:R0:W-:Y:S02]  /*21af0*/  @P0 STG.E.U16 desc[UR44][R6.64+0x1f2], R151 ;  /* 0x0001f29706000986 */ /* 0x0001e4000c10152c */
.L_x_542:
[----:B------:R-:W-:Y:S05]  /*21b00*/  BSYNC B0 ;  /* 0x0000000000007941 */ /* 0x000fea0003800000 */
.L_x_34:
[----:B0-----:R-:W2:Y:S04]  /*21b10*/  LDL.LU R5, [R1+0x200] ;  /* 0x0002000001057983 */ /* 0x001ea80000300800 */
[----:B------:R-:W2:Y:S01]  /*21b20*/  LDL.LU R4, [R1+0x204] ;  /* 0x0002040001047983 */ /* 0x000ea20000300800 */
[----:B------:R-:W-:Y:S01]  /*21b30*/  ULDC UR4, c[0x0][0xc] ;  /* 0x0000030000047ab9 */ /* 0x000fe20000000800 */
[----:B------:R-:W-:Y:S01]  /*21b40*/  ULDC UR5, c[0x0][0x10] ;  /* 0x0000040000057ab9 */ /* 0x000fe20000000800 */
[----:B-----5:R-:W2:Y:S01]  /*21b50*/  LDC R3, c[0x0][0x14] ;  /* 0x00000500ff037b82 */ /* 0x020ea20000000800 */
[----:B------:R-:W-:Y:S01]  /*21b60*/  UIMAD.WIDE.U32 UR4, UR4, UR5, URZ ;  /* 0x00000005040472a5 */ /* 0x000fe2000f8e003f */
[----:B----4-:R-:W-:Y:S01]  /*21b70*/  PRMT R0, RZ, 0x7610, R0 ;  /* 0x00007610ff007816 */ /* 0x010fe20000000000 */
[----:B------:R-:W-:Y:S01]  /*21b80*/  UMOV UR41, 0xffffffff ;  /* 0xffffffff00297882 */ /* 0x000fe20000000000 */
[----:B------:R-:W-:-:S03]  /*21b90*/  UMOV UR42, 0xffffffff ;  /* 0xffffffff002a7882 */ /* 0x000fc60000000000 */
[----:B--2---:R-:W-:-:S04]  /*21ba0*/  IMAD.WIDE.U32 R4, R3, UR4, R4 ;  /* 0x0000000403047c25 */ /* 0x004fc8000f8e0004 */
[----:B------:R-:W-:Y:S01]  /*21bb0*/  IMAD R3, R3, UR5, RZ ;  /* 0x0000000503037c24 */ /* 0x000fe2000f8e02ff */
[----:B------:R-:W-:Y:S01]  /*21bc0*/  MOV R7, R4 ;  /* 0x0000000400077202 */ /* 0x000fe20000000f00 */
[----:B------:R-:W-:Y:S02]  /*21bd0*/  ULDC.64 UR4, c[0x0][0x650] ;  /* 0x0001940000047ab9 */ /* 0x000fe40000000a00 */
[----:B------:R-:W-:Y:S01]  /*21be0*/  IMAD.IADD R6, R5, 0x1, R3 ;  /* 0x0000000105067824 */ /* 0x000fe200078e0203 */
[----:B------:R-:W-:-:S04]  /*21bf0*/  ISETP.GE.U32.AND P0, PT, R4, UR4, PT ;  /* 0x0000000404007c0c */ /* 0x000fc8000bf06070 */
[----:B------:R0:W-:Y:S01]  /*21c00*/  STL [R1+0x200], R6 ;  /* 0x0002000601007387 */ /* 0x0001e20000100800 */
[----:B------:R-:W-:-:S03]  /*21c10*/  ISETP.GE.U32.AND.EX P0, PT, R6, UR5, PT, P0 ;  /* 0x0000000506007c0c */ /* 0x000fc6000bf06100 */
[----:B------:R0:W-:Y:S10]  /*21c20*/  STL [R1+0x204], R7 ;  /* 0x0002040701007387 */ /* 0x0001f40000100800 */
[----:B0-----:R-:W-:Y:S05]  /*21c30*/  @P0 BRA `(.L_x_543) ;  /* 0x0000000400880947 */ /* 0x001fea0003800000 */
[----:B------:R-:W0:Y:S01]  /*21c40*/  S2UR UR6, SR_CTAID.X ;  /* 0x00000000000679c3 */ /* 0x000e220000002500 */
[----:B------:R-:W-:Y:S01]  /*21c50*/  ULDC.64 UR12, c[0x0][0x628] ;  /* 0x00018a00000c7ab9 */ /* 0x000fe20000000a00 */
[----:B------:R-:W-:Y:S01]  /*21c60*/  ULDC UR4, c[0x0][0x150] ;  /* 0x0000540000047ab9 */ /* 0x000fe20000000800 */
[----:B------:R-:W-:Y:S01]  /*21c70*/  ISETP.NE.U32.AND P0, PT, RZ, UR12, PT ;  /* 0x0000000cff007c0c */ /* 0x000fe2000bf05070 */
[----:B------:R-:W-:Y:S01]  /*21c80*/  ULDC UR15, c[0x0][0x630] ;  /* 0x00018c00000f7ab9 */ /* 0x000fe20000000800 */
[C---:B------:R-:W-:Y:S01]  /*21c90*/  R2UR UR16, R7.reuse ;  /* 0x00000000071072ca */ /* 0x040fe200000e0000 */
[----:B------:R-:W-:Y:S01]  /*21ca0*/  ULDC UR19, c[0x0][0x154] ;  /* 0x0000550000137ab9 */ /* 0x000fe20000000800 */
[----:B------:R-:W-:Y:S01]  /*21cb0*/  ISETP.NE.AND.EX P0, PT, RZ, UR13, PT, P0 ;  /* 0x0000000dff007c0c */ /* 0x000fe2000bf05300 */
[----:B------:R-:W2:Y:S01]  /*21cc0*/  S2UR UR18, SR_CTAID.Y ;  /* 0x00000000001279c3 */ /* 0x000ea20000002600 */
[----:B------:R-:W-:Y:S02]  /*21cd0*/  R2UR UR17, R6 ;  /* 0x00000000061172ca */ /* 0x000fe400000e0000 */
[----:B------:R-:W-:-:S02]  /*21ce0*/  R2UR UR10, R7 ;  /* 0x00000000070a72ca */ /* 0x000fc400000e0000 */
[----:B------:R-:W-:Y:S02]  /*21cf0*/  R2UR UR11, R6 ;  /* 0x00000000060b72ca */ /* 0x000fe400000e0000 */
[----:B0-----:R-:W-:-:S05]  /*21d00*/  I2FP.F32.U32 R0, UR6 ;  /* 0x0000000600007c45 */ /* 0x001fca0008201000 */
[----:B------:R-:W-:-:S04]  /*21d10*/  FMUL R0, R0, UR4 ;  /* 0x0000000400007c20 */ /* 0x000fc80008400000 */
[----:B------:R0:W4:Y:S01]  /*21d20*/  F2I.U32.TRUNC.NTZ R3, R0 ;  /* 0x0000000000037305 */ /* 0x000122000020f000 */
[----:B--2---:R-:W-:Y:S05]  /*21d30*/  @!P0 BRA `(.L_x_544) ;  /* 0x0000000000308947 */ /* 0x004fea0003800000 */
        /* <DEDUP_REMOVED lines=12> */
.L_x_544:
[----:B------:R-:W-:Y:S01]  /*21e00*/  USHF.R.U64 UR42, UR10, UR15, UR11 ;  /* 0x0000000f0a2a7299 */ /* 0x000fe2000800120b */
[----:B0-----:R-:W-:Y:S01]  /*21e10*/  I2FP.F32.U32 R0, UR18 ;  /* 0x0000001200007c45 */ /* 0x001fe20008201000 */
[----:B------:R-:W-:Y:S02]  /*21e20*/  USHF.R.U32.HI UR4, URZ, UR15, UR11 ;  /* 0x0000000f3f047299 */ /* 0x000fe4000801160b */
[----:B------:R-:W-:Y:S02]  /*21e30*/  UIADD3 UR10, UP0, URZ, -UR42, URZ ;  /* 0x8000002a3f0a7290 */ /* 0x000fe4000ff1e03f */
[----:B------:R-:W-:Y:S01]  /*21e40*/  FMUL R0, R0, UR19 ;  /* 0x0000001300007c20 */ /* 0x000fe20008400000 */
[----:B------:R-:W-:Y:S01]  /*21e50*/  ULDC.64 UR12, c[0x0][0x620] ;  /* 0x00018800000c7ab9 */ /* 0x000fe20000000a00 */
[----:B------:R-:W-:Y:S01]  /*21e60*/  UIADD3.X UR4, URZ, ~UR4, URZ, UP0, !UPT ;  /* 0x800000043f047290 */ /* 0x000fe200087fe43f */
[----:B------:R-:W-:Y:S01]  /*21e70*/  UMOV UR8, UR16 ;  /* 0x0000001000087c82 */ /* 0x000fe20008000000 */
[----:B------:R-:W-:-:S02]  /*21e80*/  UMOV UR9, UR17 ;  /* 0x0000001100097c82 */ /* 0x000fc40008000000 */
[----:B------:R-:W-:Y:S01]  /*21e90*/  UIMAD UR4, UR4, UR12, URZ ;  /* 0x0000000c040472a4 */ /* 0x000fe2000f8e023f */
[----:B------:R-:W0:Y:S01]  /*21ea0*/  F2I.U32.TRUNC.NTZ R0, R0 ;  /* 0x0000000000007305 */ /* 0x000e22000020f000 */
[----:B------:R-:W-:Y:S01]  /*21eb0*/  UIMAD.WIDE.U32 UR8, UR10, UR12, UR8 ;  /* 0x0000000c0a0872a5 */ /* 0x000fe2000f8e0008 */
[----:B----4-:R-:W-:Y:S01]  /*21ec0*/  R2UR UR12, R3 ;  /* 0x00000000030c72ca */ /* 0x010fe200000e0000 */
[----:B------:R-:W-:Y:S01]  /*21ed0*/  UIMAD UR10, UR10, UR13, UR4 ;  /* 0x0000000d0a0a72a4 */ /* 0x000fe2000f8e0204 */
[----:B------:R-:W-:Y:S01]  /*21ee0*/  ULDC UR11, c[0x0][0x618] ;  /* 0x00018600000b7ab9 */ /* 0x000fe20000000800 */
[----:B------:R-:W-:Y:S02]  /*21ef0*/  ULDC UR21, c[0x0][0x658] ;  /* 0x0001960000157ab9 */ /* 0x000fe40000000800 */
[----:B------:R-:W-:Y:S01]  /*21f00*/  UIADD3 UR9, UR9, UR10, URZ ;  /* 0x0000000a09097290 */ /* 0x000fe2000fffe03f */
[----:B------:R-:W-:Y:S01]  /*21f10*/  UMOV UR15, 0xffffffff ;  /* 0xffffffff000f7882 */ /* 0x000fe20000000000 */
[----:B------:R-:W-:Y:S01]  /*21f20*/  ULDC.64 UR4, c[0x0][0x640] ;  /* 0x0001900000047ab9 */ /* 0x000fe20000000a00 */
[----:B------:R-:W-:Y:S01]  /*21f30*/  USHF.L.U32 UR15, UR15, UR21, URZ ;  /* 0x000000150f0f7299 */ /* 0x000fe2000800063f */
[----:B------:R-:W-:Y:S01]  /*21f40*/  ISETP.NE.U32.AND P0, PT, RZ, UR4, PT ;  /* 0x00000004ff007c0c */ /* 0x000fe2000bf05070 */
[----:B------:R-:W-:-:S02]  /*21f50*/  USHF.R.U64 UR16, UR8, UR11, UR9 ;  /* 0x0000000b08107299 */ /* 0x000fc40008001209 */
[----:B------:R-:W-:Y:S01]  /*21f60*/  USHF.R.U32.HI UR8, URZ, UR11, UR9 ;  /* 0x0000000b3f087299 */ /* 0x000fe20008011609 */
[----:B0-----:R-:W-:Y:S01]  /*21f70*/  R2UR UR14, R0 ;  /* 0x00000000000e72ca */ /* 0x001fe200000e0000 */
[----:B------:R-:W-:Y:S01]  /*21f80*/  ULDC UR17, c[0x0][0x608] ;  /* 0x0001820000117ab9 */ /* 0x000fe20000000800 */
[----:B------:R-:W-:Y:S01]  /*21f90*/  ULOP3.LUT UR40, URZ, UR15, URZ, 0x33, !UPT ;  /* 0x0000000f3f287292 */ /* 0x000fe2000f8e333f */
[----:B------:R-:W-:Y:S01]  /*21fa0*/  ISETP.NE.AND.EX P0, PT, RZ, UR5, PT, P0 ;  /* 0x00000005ff007c0c */ /* 0x000fe2000bf05300 */
[----:B------:R-:W-:Y:S02]  /*21fb0*/  USHF.R.U64 UR15, UR16, UR17, UR8 ;  /* 0x00000011100f7299 */ /* 0x000fe40008001208 */
[----:B------:R-:W-:Y:S02]  /*21fc0*/  USHF.R.U32.HI UR8, URZ, UR17, UR8 ;  /* 0x000000113f087299 */ /* 0x000fe40008011608 */
[----:B------:R-:W-:Y:S02]  /*21fd0*/  UIADD3 UR12, -UR12, URZ, URZ ;  /* 0x0000003f0c0c7290 */ /* 0x000fe4000fffe13f */
[----:B------:R-:W-:Y:S01]  /*21fe0*/  USHF.R.U64 UR17, UR15, UR21, UR8 ;  /* 0x000000150f117299 */ /* 0x000fe20008001208 */
[----:B------:R-:W-:Y:S01]  /*21ff0*/  UMOV UR19, 0x1 ;  /* 0x0000000100137882 */ /* 0x000fe20000000000 */
[----:B------:R-:W-:Y:S01]  /*22000*/  ULDC UR13, c[0x0][0x144] ;  /* 0x00005100000d7ab9 */ /* 0x000fe20000000800 */
[----:B------:R-:W-:Y:S01]  /*22010*/  ULDC UR7, c[0x0][0x600] ;  /* 0x0001800000077ab9 */ /* 0x000fe20000000800 */
[----:B------:R-:W-:-:S02]  /*22020*/  USHF.L.U32 UR24, UR19, UR21, URZ ;  /* 0x0000001513187299 */ /* 0x000fc4000800063f */
[----:B------:R-:W-:Y:S02]  /*22030*/  USHF.R.U32.HI UR8, URZ, UR21, UR8 ;  /* 0x000000153f087299 */ /* 0x000fe40008011608 */
[----:B------:R-:W-:Y:S02]  /*22040*/  UIMAD UR21, UR13, UR12, UR6 ;  /* 0x0000000c0d1572a4 */ /* 0x000fe4000f8e0206 */
[----:B------:R-:W-:Y:S02]  /*22050*/  UIADD3 UR20, UR7, -0x1, URZ ;  /* 0xffffffff07147890 */ /* 0x000fe4000fffe03f */
[----:B------:R-:W-:Y:S01]  /*22060*/  UIADD3 UR19, -UR14, URZ, URZ ;  /* 0x0000003f0e137290 */ /* 0x000fe2000fffe13f */
[----:B------:R-:W-:Y:S01]  /*22070*/  ULDC UR25, c[0x0][0x148] ;  /* 0x0000520000197ab9 */ /* 0x000fe20000000800 */
[----:B------:R-:W-:Y:S01]  /*22080*/  ULDC UR22, c[0x0][0x648] ;  /* 0x0001920000167ab9 */ /* 0x000fe20000000800 */
[----:B------:R-:W-:Y:S01]  /*22090*/  ULDC UR23, c[0x0][0x638] ;  /* 0x00018e0000177ab9 */ /* 0x000fe20000000800 */
        /* <DEDUP_REMOVED lines=14> */
.L_x_545:
[----:B------:R-:W-:Y:S01]  /*22180*/  UISETP.NE.AND UP0, UPT, UR39, URZ, UPT ;  /* 0x0000003f2700728c */ /* 0x000fe2000bf05270 */
[----:B------:R-:W-:Y:S01]  /*22190*/  IMAD.MOV.U32 R0, RZ, RZ, 0x1 ;  /* 0x00000001ff007424 */ /* 0x000fe200078e00ff */
[----:B------:R-:W-:Y:S02]  /*221a0*/  USHF.R.U64 UR4, UR6, UR22, UR8 ;  /* 0x0000001606047299 */ /* 0x000fe40008001208 */
[----:B------:R-:W-:Y:S02]  /*221b0*/  ULOP3.LUT UR40, UR15, UR40, URZ, 0xc0, !UPT ;  /* 0x000000280f287292 */ /* 0x000fe4000f8ec03f */
[----:B------:R-:W-:Y:S02]  /*221c0*/  UIADD3 UR5, -UR4, URZ, URZ ;  /* 0x0000003f04057290 */ /* 0x000fe4000fffe13f */
[----:B------:R-:W-:Y:S02]  /*221d0*/  UIMAD UR40, UR24, UR4, UR40 ;  /* 0x00000004182872a4 */ /* 0x000fe4000f8e0228 */
[----:B------:R-:W-:-:S02]  /*221e0*/  ULOP3.LUT UR16, UR16, UR20, URZ, 0xc0, !UPT ;  /* 0x0000001410107292 */ /* 0x000fc4000f8ec03f */
[----:B------:R-:W-:Y:S02]  /*221f0*/  @UP0 UIMAD UR21, UR25, UR19, UR18 ;  /* 0x00000013191502a4 */ /* 0x000fe4000f8e0212 */
[----:B------:R-:W-:-:S03]  /*22200*/  UIMAD UR4, UR5, UR23, UR17 ;  /* 0x00000017050472a4 */ /* 0x000fc6000f8e0211 */
[----:B------:R-:W-:Y:S01]  /*22210*/  ULDC UR5, c[0x0][0x610] ;  /* 0x0001840000057ab9 */ /* 0x000fe20000000800 */
[----:B------:R-:W-:Y:S02]  /*22220*/  UIMAD UR4, UR4, UR7, UR16 ;  /* 0x00000007040472a4 */ /* 0x000fe4000f8e0210 */
[----:B------:R-:W-:-:S04]  /*22230*/  UIMAD UR40, UR40, UR5, UR21 ;  /* 0x00000005282872a4 */ /* 0x000fc8000f8e0215 */
[----:B------:R-:W-:Y:S02]  /*22240*/  USEL UR41, UR4, UR40, !UP0 ;  /* 0x0000002804297287 */ /* 0x000fe4000c000000 */
[----:B------:R-:W-:-:S12]  /*22250*/  USEL UR40, UR40, UR4, !UP0 ;  /* 0x0000000428287287 */ /* 0x000fd8000c000000 */
.L_x_543:
[----:B------:R-:W-:-:S13]  /*22260*/  LOP3.LUT P0, RZ, R0, 0xff, RZ, 0xc0, !PT ;  /* 0x000000ff00ff7812 */ /* 0x000fda000780c0ff */
[----:B------:R-:W-:Y:S05]  /*22270*/  @P0 BRA `(.L_x_546) ;  /* 0xfffffdf000440947 */ /* 0x000fea000383ffff */
[----:B------:R-:W-:Y:S05]  /*22280*/  EXIT ;  /* 0x000000000000794d */ /* 0x000fea0003800000 */
.L_x_7:
[----:B------:R-:W2:Y:S01]  /*22290*/  LDL R5, [R1+0x204] ;  /* 0x0002040001057983 */ /* 0x000ea20000100800 */
[----:B------:R-:W-:-:S03]  /*222a0*/  ULDC.64 UR4, c[0x0][0x650] ;  /* 0x0001940000047ab9 */ /* 0x000fc60000000a00 */
[----:B------:R-:W3:Y:S01]  /*222b0*/  LDL R4, [R1+0x200] ;  /* 0x0002000001047983 */ /* 0x000ee20000100800 */
[----:B------:R-:W-:Y:S01]  /*222c0*/  PRMT R0, RZ, 0x7610, R0 ;  /* 0x00007610ff007816 */ /* 0x000fe20000000000 */
[----:B------:R-:W-:Y:S01]  /*222d0*/  IMAD.MOV.U32 R3, RZ, RZ, -0x1 ;  /* 0xffffffffff037424 */ /* 0x000fe200078e00ff */
[----:B------:R-:W-:Y:S02]  /*222e0*/  MOV R2, 0xffffffff ;  /* 0xffffffff00027802 */ /* 0x000fe40000000f00 */
[----:B------:R-:W-:Y:S02]  /*222f0*/  MOV R11, 0xffffffff ;  /* 0xffffffff000b7802 */ /* 0x000fe40000000f00 */
[----:B--2---:R-:W-:-:S04]  /*22300*/  ISETP.GE.U32.AND P0, PT, R5, UR4, PT ;  /* 0x0000000405007c0c */ /* 0x004fc8000bf06070 */
[----:B---3--:R-:W-:-:S13]  /*22310*/  ISETP.GE.U32.AND.EX P0, PT, R4, UR5, PT, P0 ;  /* 0x0000000504007c0c */ /* 0x008fda000bf06100 */
        /* <DEDUP_REMOVED lines=21> */
.L_x_548:
[----:B------:R-:W-:Y:S01]  /*22470*/  USHF.R.U64 UR4, UR14, UR19, UR15 ;  /* 0x000000130e047299 */ /* 0x000fe2000800120f */
[----:B------:R-:W-:Y:S01]  /*22480*/  R2UR UR7, R4 ;  /* 0x00000000040772ca */ /* 0x000fe200000e0000 */
[----:B------:R-:W-:Y:S02]  /*22490*/  USHF.R.U32.HI UR5, URZ, UR19, UR15 ;  /* 0x000000133f057299 */ /* 0x000fe4000801160f */
[----:B------:R-:W-:Y:S01]  /*224a0*/  UIADD3 UR13, UP0, URZ, -UR4, URZ ;  /* 0x800000043f0d7290 */ /* 0x000fe2000ff1e03f */
[----:B------:R-:W-:Y:S01]  /*224b0*/  ULDC.64 UR14, c[0x0][0x620] ;  /* 0x00018800000e7ab9 */ /* 0x000fe20000000a00 */
[----:B------:R-:W-:Y:S02]  /*224c0*/  UMOV UR6, UR20 ;  /* 0x0000001400067c82 */ /* 0x000fe40008000000 */
[----:B------:R-:W-:Y:S02]  /*224d0*/  UIADD3.X UR5, URZ, ~UR5, URZ, UP0, !UPT ;  /* 0x800000053f057290 */ /* 0x000fe400087fe43f */
[----:B------:R-:W-:-:S02]  /*224e0*/  UISETP.NE.AND UP1, UPT, UR39, URZ, UPT ;  /* 0x0000003f2700728c */ /* 0x000fc4000bf25270 */
[----:B------:R-:W-:Y:S02]  /*224f0*/  UIMAD UR5, UR5, UR14, URZ ;  /* 0x0000000e050572a4 */ /* 0x000fe4000f8e023f */
[----:B------:R-:W-:Y:S02]  /*22500*/  UIMAD.WIDE.U32 UR6, UR13, UR14, UR6 ;  /* 0x0000000e0d0672a5 */ /* 0x000fe4000f8e0006 */
[----:B------:R-:W-:Y:S01]  /*22510*/  UIMAD UR5, UR13, UR15, UR5 ;  /* 0x0000000f0d0572a4 */ /* 0x000fe2000f8e0205 */
[----:B------:R-:W-:Y:S02]  /*22520*/  ULDC UR14, c[0x0][0x608] ;  /* 0x00018200000e7ab9 */ /* 0x000fe40000000800 */
[----:B------:R-:W-:Y:S01]  /*22530*/  ULDC UR13, c[0x0][0x618] ;  /* 0x00018600000d7ab9 */ /* 0x000fe20000000800 */
[----:B------:R-:W-:Y:S01]  /*22540*/  UIADD3 UR5, UR7, UR5, URZ ;  /* 0x0000000507057290 */ /* 0x000fe2000fffe03f */
[----:B------:R-:W-:Y:S01]  /*22550*/  ULDC UR22, c[0x0][0x658] ;  /* 0x0001960000167ab9 */ /* 0x000fe20000000800 */
[----:B------:R-:W-:-:S02]  /*22560*/  @UP1 UIMAD UR8, UR11, UR12, UR10 ;  /* 0x0000000c0b0812a4 */ /* 0x000fc4000f8e020a */
[----:B------:R-:W-:Y:S02]  /*22570*/  USHF.R.U64 UR17, UR6, UR13, UR5 ;  /* 0x0000000d06117299 */ /* 0x000fe40008001205 */
[----:B------:R-:W-:Y:S01]  /*22580*/  USHF.R.U32.HI UR5, URZ, UR13, UR5 ;  /* 0x0000000d3f057299 */ /* 0x000fe20008011605 */
[----:B------:R-:W-:Y:S01]  /*22590*/  ULDC.64 UR6, c[0x0][0x640] ;  /* 0x0001900000067ab9 */ /* 0x000fe20000000a00 */
[----:B------:R-:W-:Y:S01]  /*225a0*/  UMOV UR10, 0xffffffff ;  /* 0xffffffff000a7882 */ /* 0x000fe20000000000 */
[----:B------:R-:W-:Y:S01]  /*225b0*/  ISETP.NE.U32.AND P0, PT, RZ, UR6, PT ;  /* 0x00000006ff007c0c */ /* 0x000fe2000bf05070 */
[----:B------:R-:W-:Y:S02]  /*225c0*/  USHF.R.U64 UR18, UR17, UR14, UR5 ;  /* 0x0000000e11127299 */ /* 0x000fe40008001205 */
[----:B------:R-:W-:Y:S01]  /*225d0*/  USHF.R.U32.HI UR5, URZ, UR14, UR5 ;  /* 0x0000000e3f057299 */ /* 0x000fe20008011605 */
[----:B------:R-:W-:Y:S01]  /*225e0*/  ISETP.NE.AND.EX P0, PT, RZ, UR7, PT, P0 ;  /* 0x00000007ff007c0c */ /* 0x000fe2000bf05300 */
[----:B------:R-:W-:-:S02]  /*225f0*/  USHF.L.U32 UR11, UR10, UR22, URZ ;  /* 0x000000160a0b7299 */ /* 0x000fc4000800063f */
[----:B------:R-:W-:Y:S01]  /*22600*/  USHF.R.U64 UR19, UR18, UR22, UR5 ;  /* 0x0000001612137299 */ /* 0x000fe20008001205 */
[----:B------:R-:W-:Y:S01]  /*22610*/  ULDC UR20, c[0x0][0x600] ;  /* 0x0001800000147ab9 */ /* 0x000fe20000000800 */
[----:B------:R-:W-:Y:S02]  /*22620*/  USHF.R.U32.HI UR10, URZ, UR22, UR5 ;  /* 0x000000163f0a7299 */ /* 0x000fe40008011605 */
[----:B------:R-:W-:Y:S02]  /*22630*/  UIADD3 UR21, UR20, -0x1, URZ ;  /* 0xffffffff14157890 */ /* 0x000fe4000fffe03f */
[----:B------:R-:W-:Y:S01]  /*22640*/  ULOP3.LUT UR26, URZ, UR11, URZ, 0x33, !UPT ;  /* 0x0000000b3f1a7292 */ /* 0x000fe2000f8e333f */
        /* <DEDUP_REMOVED lines=17> */
.L_x_549:
[----:B------:R-:W-:Y:S01]  /*22760*/  USHF.R.U64 UR6, UR5, UR23, UR10 ;  /* 0x0000001705067299 */ /* 0x000fe2000800120a */
[----:B------:R-:W-:Y:S01]  /*22770*/  IMAD.MOV.U32 R0, RZ, RZ, 0x1 ;  /* 0x00000001ff007424 */ /* 0x000fe200078e00ff */
[----:B------:R-:W-:Y:S01]  /*22780*/  USHF.L.U32 UR25, UR25, UR22, URZ ;  /* 0x0000001619197299 */ /* 0x000fe2000800063f */
[----:B------:R-:W-:Y:S01]  /*22790*/  MOV R11, UR4 ;  /* 0x00000004000b7c02 */ /* 0x000fe20008000f00 */
[----:B------:R-:W-:Y:S02]  /*227a0*/  ULOP3.LUT UR5, UR18, UR26, URZ, 0xc0, !UPT ;  /* 0x0000001a12057292 */ /* 0x000fe4000f8ec03f */
[----:B------:R-:W-:Y:S02]  /*227b0*/  UIADD3 UR7, -UR6, URZ, URZ ;  /* 0x0000003f06077290 */ /* 0x000fe4000fffe13f */
[----:B------:R-:W-:Y:S02]  /*227c0*/  UIMAD UR6, UR25, UR6, UR5 ;  /* 0x00000006190672a4 */ /* 0x000fe4000f8e0205 */
[----:B------:R-:W-:-:S02]  /*227d0*/  ULOP3.LUT UR17, UR17, UR21, URZ, 0xc0, !UPT ;  /* 0x0000001511117292 */ /* 0x000fc4000f8ec03f */
[----:B------:R-:W-:Y:S02]  /*227e0*/  UIMAD UR5, UR7, UR24, UR19 ;  /* 0x00000018070572a4 */ /* 0x000fe4000f8e0213 */
[----:B------:R-:W-:Y:S01]  /*227f0*/  UISETP.NE.AND UP0, UPT, UR39, URZ, UPT ;  /* 0x0000003f2700728c */ /* 0x000fe2000bf05270 */
[----:B------:R-:W-:Y:S01]  /*22800*/  ULDC UR7, c[0x0][0x610] ;  /* 0x0001840000077ab9 */ /* 0x000fe20000000800 */
[----:B------:R-:W-:Y:S02]  /*22810*/  UIMAD UR5, UR5, UR20, UR17 ;  /* 0x00000014050572a4 */ /* 0x000fe4000f8e0211 */
[----:B------:R-:W-:-:S04]  /*22820*/  UIMAD UR8, UR6, UR7, UR8 ;  /* 0x00000007060872a4 */ /* 0x000fc8000f8e0208 */
[----:B------:R-:W-:Y:S02]  /*22830*/  USEL UR6, UR5, UR8, !UP0 ;  /* 0x0000000805067287 */ /* 0x000fe4000c000000 */
[----:B------:R-:W-:-:S04]  /*22840*/  USEL UR8, UR8, UR5, !UP0 ;  /* 0x0000000508087287 */ /* 0x000fc8000c000000 */
[----:B------:R-:W-:Y:S02]  /*22850*/  IMAD.U32 R3, RZ, RZ, UR6 ;  /* 0x00000006ff037e24 */ /* 0x000fe4000f8e00ff */
[----:B------:R-:W-:-:S07]  /*22860*/  MOV R2, UR8 ;  /* 0x0000000800027c02 */ /* 0x000fce0008000f00 */
.L_x_547:
[----:B------:R-:W-:-:S08]  /*22870*/  NOP ;  /* 0x0000000000007918 */ /* 0x000fd00000000000 */
[----:B0-----:R-:W0:-:S00]  /*22880*/  USETMAXREG.DEALLOC.CTAPOOL 0x18 ;  /* 0x00000018000079c8 */ /* 0x001e0000080e0500 */
[----:B------:R-:W-:-:S13]  /*22890*/  ISETP.NE.AND P0, PT, RZ, UR9, PT ;  /* 0x00000009ff007c0c */ /* 0x000fda000bf05270 */
[----:B------:R-:W-:Y:S05]  /*228a0*/  @P0 EXIT ;  /* 0x000000000000094d */ /* 0x000fea0003800000 */
[----:B0-----:R-:W-:Y:S01]  /*228b0*/  LOP3.LUT P0, RZ, R0, 0xff, RZ, 0xc0, !PT ;  /* 0x000000ff00ff7812 */ /* 0x001fe2000780c0ff */
[----:B------:R-:W-:Y:S01]  /*228c0*/  IMAD.MOV.U32 R6, RZ, RZ, 0x1 ;  /* 0x00000001ff067424 */ /* 0x000fe200078e00ff */
[----:B------:R-:W-:-:S11]  /*228d0*/  MOV R7, RZ ;  /* 0x000000ff00077202 */ /* 0x000fd60000000f00 */
[----:B------:R-:W-:Y:S05]  /*228e0*/  @!P0 BRA `(.L_x_550) ;  /* 0x0000000c009c8947 */ /* 0x000fea0003800000 */
[----:B------:R-:W0:Y:S01]  /*228f0*/  LDC R0, c[0x0][0x28c] ;  /* 0x0000a300ff007b82 */ /* 0x000e220000000800 */
[----:B------:R-:W1:Y:S01]  /*22900*/  S2R R10, SR_CgaCtaId ;  /* 0x00000000000a7919 */ /* 0x000e620000008800 */
[----:B------:R-:W-:Y:S01]  /*22910*/  ULDC UR5, c[0x0][0x658] ;  /* 0x0001960000057ab9 */ /* 0x000fe20000000800 */
[----:B------:R-:W-:Y:S01]  /*22920*/  UMOV UR7, 0xffffffff ;  /* 0xffffffff00077882 */ /* 0x000fe20000000000 */
[----:B------:R-:W-:Y:S01]  /*22930*/  ULDC UR6, c[0x0][0xc] ;  /* 0x0000030000067ab9 */ /* 0x000fe20000000800 */
[----:B------:R-:W-:Y:S01]  /*22940*/  USHF.L.U32 UR9, UR7, UR5, URZ ;  /* 0x0000000507097299 */ /* 0x000fe2000800063f */
[----:B------:R-:W-:Y:S01]  /*22950*/  BSSY B0, `(.L_x_550) ;  /* 0x00000e0000007945 */ /* 0x000fe20003800000 */
[----:B------:R-:W-:Y:S01]  /*22960*/  UMOV UR8, 0x1 ;  /* 0x0000000100087882 */ /* 0x000fe20000000000 */
[----:B------:R-:W-:Y:S01]  /*22970*/  ULDC UR7, c[0x0][0x10] ;  /* 0x0000040000077ab9 */ /* 0x000fe20000000800 */
[----:B------:R-:W-:Y:S01]  /*22980*/  USHF.L.U32 UR5, UR8, UR5, URZ ;  /* 0x0000000508057299 */ /* 0x000fe2000800063f */
[----:B------:R-:W-:Y:S01]  /*22990*/  MOV R9, 0x1 ;  /* 0x0000000100097802 */ /* 0x000fe20000000f00 */
[----:B------:R-:W-:Y:S01]  /*229a0*/  UIMAD.WIDE.U32 UR6, UR6, UR7, URZ ;  /* 0x00000007060672a5 */ /* 0x000fe2000f8e003f */
[----:B------:R-:W-:Y:S01]  /*229b0*/  IMAD.MOV.U32 R6, RZ, RZ, 0x1 ;  /* 0x00000001ff067424 */ /* 0x000fe200078e00ff */
[----:B------:R-:W-:Y:S01]  /*229c0*/  ULDC UR8, c[0x0][0x14] ;  /* 0x0000050000087ab9 */ /* 0x000fe20000000800 */
[----:B------:R-:W-:Y:S01]  /*229d0*/  MOV R7, RZ ;  /* 0x000000ff00077202 */ /* 0x000fe20000000f00 */
[----:B------:R-:W-:-:S02]  /*229e0*/  UIMAD.WIDE.U32 UR30, UR6, UR8, URZ ;  /* 0x00000008061e72a5 */ /* 0x000fc4000f8e003f */
[----:B------:R-:W-:Y:S01]  /*229f0*/  UIMAD UR7, UR7, UR8, URZ ;  /* 0x00000008070772a4 */ /* 0x000fe2000f8e023f */
[----:B------:R-:W-:Y:S01]  /*22a00*/  ULDC UR4, c[0x0][0x600] ;  /* 0x0001800000047ab9 */ /* 0x000fe20000000800 */
[----:B------:R-:W-:Y:S02]  /*22a10*/  ULOP3.LUT UR13, UR38, 0x2, URZ, 0xfc, !UPT ;  /* 0x00000002260d7892 */ /* 0x000fe4000f8efc3f */
[----:B------:R-:W-:Y:S01]  /*22a20*/  UIADD3 UR4, UR4, -0x1, URZ ;  /* 0xffffffff04047890 */ /* 0x000fe2000fffe03f */
[----:B0-----:R-:W-:Y:S01]  /*22a30*/  VIADD R0, R0, 0x7f ;  /* 0x0000007f00007836 */ /* 0x001fe20000000000 */
[----:B------:R-:W-:Y:S02]  /*22a40*/  ULOP3.LUT UR6, URZ, UR9, URZ, 0x33, !UPT ;  /* 0x000000093f067292 */ /* 0x000fe4000f8e333f */
[----:B------:R-:W-:Y:S02]  /*22a50*/  UIADD3 UR7, UR31, UR7, URZ ;  /* 0x000000071f077290 */ /* 0x000fe4000fffe03f */
[----:B------:R-:W-:Y:S01]  /*22a60*/  SHF.R.S32.HI R5, RZ, 0x1f, R0 ;  /* 0x0000001fff057819 */ /* 0x000fe20000011400 */
[----:B------:R-:W-:-:S03]  /*22a70*/  ULDC.64 UR40, c[0x0][0x198] ;  /* 0x0000660000287ab9 */ /* 0x000fc60000000a00 */
[----:B------:R-:W-:Y:S01]  /*22a80*/  LEA.HI R0, R5, R0, RZ, 0x7 ;  /* 0x0000000005007211 */ /* 0x000fe200078f38ff */
[C---:B-1----:R-:W-:Y:S01]  /*22a90*/  IMAD.SHL.U32 R16, R10.reuse, 0x80, RZ ;  /* 0x000000800a107824 */ /* 0x042fe200078e00ff */
[----:B------:R-:W-:Y:S02]  /*22aa0*/  SHF.L.U32 R10, R10, 0xd, RZ ;  /* 0x0000000d0a0a7819 */ /* 0x000fe400000006ff */
[----:B------:R-:W-:Y:S02]  /*22ab0*/  SHF.R.S32.HI R0, RZ, 0x7, R0 ;  /* 0x00000007ff007819 */ /* 0x000fe40000011400 */
[----:B------:R-:W-:Y:S02]  /*22ac0*/  LOP3.LUT R16, R16, 0x80, RZ, 0xc0, !PT ;  /* 0x0000008010107812 */ /* 0x000fe400078ec0ff */
[----:B------:R-:W-:Y:S01]  /*22ad0*/  LOP3.LUT R10, R10, 0x2000, RZ, 0xc0, !PT ;  /* 0x000020000a0a7812 */ /* 0x000fe200078ec0ff */
[----:B------:R-:W-:-:S07]  /*22ae0*/  VIADD R17, R0, 0x1 ;  /* 0x0000000100117836 */ /* 0x000fce0000000000 */
.L_x_561:
[----:B------:R-:W-:-:S03]  /*22af0*/  UMOV UR8, 0xffffffff ;  /* 0xffffffff00087882 */ /* 0x000fc60000000000 */
[----:B------:R-:W-:Y:S05]  /*22b00*/  BRA.DIV UR8, `(.L_x_551) ;  /* 0x0000000e08dc7947 */ /* 0x000fea000b800000 */
[----:B------:R-:W-:-:S13]  /*22b10*/  ELECT P6, URZ, PT ;  /* 0x00000000003f782f */ /* 0x000fda00038c0000 */
.L_x_571:
[----:B------:R-:W0:Y:S01]  /*22b20*/  LDC R4, c[0x0][0x28c] ;  /* 0x0000a300ff047b82 */ /* 0x000e220000000800 */
[----:B------:R-:W-:Y:S01]  /*22b30*/  BSSY B1, `(.L_x_552) ;  /* 0x0000046000017945 */ /* 0x000fe20003800000 */
[----:B0-----:R-:W-:-:S13]  /*22b40*/  ISETP.LT.OR P6, PT, R4, 0x1, !P6 ;  /* 0x000000010400780c */ /* 0x001fda00077c1670 */
[----:B------:R-:W-:Y:S05]  /*22b50*/  @P6 BRA `(.L_x_553) ;  /* 0x00000004000c6947 */ /* 0x000fea0003800000 */
[----:B------:R-:W-:Y:S01]  /*22b60*/  IMAD R5, R3, 0x100, R16 ;  /* 0x0000010003057824 */ /* 0x000fe200078e0210 */
[----:B------:R-:W-:Y:S01]  /*22b70*/  SHF.L.U32 R2, R2, 0x8, RZ ;  /* 0x0000000802027819 */ /* 0x000fe200000006ff */
[----:B------:R-:W-:Y:S01]  /*22b80*/  IMAD.MOV.U32 R4, RZ, RZ, R17 ;  /* 0x000000ffff047224 */ /* 0x000fe200078e0011 */
[----:B------:R-:W-:Y:S01]  /*22b90*/  MOV R12, RZ ;  /* 0x000000ff000c7202 */ /* 0x000fe20000000f00 */
[----:B------:R-:W-:Y:S01]  /*22ba0*/  IMAD.MOV.U32 R13, RZ, RZ, R7 ;  /* 0x000000ffff0d7224 */ /* 0x000fe200078e0007 */
[----:B------:R-:W-:-:S07]  /*22bb0*/  MOV R3, R6 ;  /* 0x0000000600037202 */ /* 0x000fce0000000f00 */
.L_x_556:
[----:B------:R-:W0:Y:S01]  /*22bc0*/  S2R R15, SR_CgaCtaId ;  /* 0x00000000000f7919 */ /* 0x000e220000008800 */
[----:B------:R-:W-:Y:S02]  /*22bd0*/  MOV R8, 0x400 ;  /* 0x0000040000087802 */ /* 0x000fe40000000f00 */
[----:B------:R-:W-:Y:S02]  /*22be0*/  SHF.L.U32 R14, R3, 0x1f, RZ ;  /* 0x0000001f030e7819 */ /* 0x000fe400000006ff */
[----:B0-----:R-:W-:-:S04]  /*22bf0*/  LEA R8, R15, R8, 0x18 ;  /* 0x000000080f087211 */ /* 0x001fc800078ec0ff */
[----:B------:R-:W-:-:S04]  /*22c00*/  LEA R15, R13, R8, 0x3 ;  /* 0x000000080d0f7211 */ /* 0x000fc800078e18ff */
[----:B------:R-:W0:Y:S02]  /*22c10*/  SYNCS.PHASECHK.TRANS64.TRYWAIT P0, [R15+URZ+0x18], R14 ;  /* 0x0000180e0f0075a7 */ /* 0x000e24000800017f */
[----:B0-----:R-:W-:Y:S05]  /*22c20*/  @!P0 BRA `(.L_x_554) ;  /* 0x0000000c00b48947 */ /* 0x001fea0003800000 */
.L_x_572:
[----:B------:R-:W1:Y:S01]  /*22c30*/  S2R R18, SR_TID.X ;  /* 0x0000000000127919 */ /* 0x000e620000002100 */
[----:B------:R-:W-:-:S04]  /*22c40*/  UPRMT UR8, UR13, 0x9910, URZ ;  /* 0x000099100d087896 */ /* 0x000fc8000800003f */
[----:B------:R-:W-:Y:S01]  /*22c50*/  UISETP.NE.AND UP0, UPT, UR8, 0x2, UPT ;  /* 0x000000020800788c */ /* 0x000fe2000bf05270 */
[----:B-1----:R-:W-:-:S13]  /*22c60*/  LOP3.LUT P0, RZ, R18, 0x7f, RZ, 0xc0, !PT ;  /* 0x0000007f12ff7812 */ /* 0x002fda000780c0ff */
[----:B0-----:R-:W0:Y:S02]  /*22c70*/  @!P0 LDC R14, c[0x0][0x500] ;  /* 0x00014000ff0e8b82 */ /* 0x001e240000000800 */
[----:B0-----:R0:W-:Y:S01]  /*22c80*/  @!P0 SYNCS.ARRIVE.TRANS64 RZ, [R15+URZ], R14 ;  /* 0x0000000e0fff89a7 */ /* 0x0011e2000800003f */
[----:B------:R-:W-:-:S13]  /*22c90*/  PLOP3.LUT P0, PT, PT, PT, UP0, 0x80, 0x0 ;  /* 0x000000000000781c */ /* 0x000fda0003f0f008 */
[----:B0-----:R-:W-:Y:S05]  /*22ca0*/  @P0 BRA `(.L_x_555) ;  /* 0x0000000000040947 */ /* 0x001fea0003800000 */
[----:B------:R-:W-:Y:S01]  /*22cb0*/  BPT.TRAP 0x1 ;  /* 0x000000040000795c */ /* 0x000fe20000300000 */
.L_x_555:
[----:B------:R-:W-:Y:S01]  /*22cc0*/  R2UR UR33, R15 ;  /* 0x000000000f2172ca */ /* 0x000fe200000e0000 */
[C-C-:B------:R-:W-:Y:S01]  /*22cd0*/  IMAD R14, R13.reuse, 0x10000, R8.reuse ;  /* 0x000100000d0e7824 */ /* 0x140fe200078e0208 */
[----:B------:R-:W-:Y:S01]  /*22ce0*/  LEA R15, R13, R10, 0xf ;  /* 0x0000000a0d0f7211 */ /* 0x000fe200078e78ff */
[----:B------:R-:W-:Y:S01]  /*22cf0*/  VIADD R4, R4, 0xffffffff ;  /* 0xffffffff04047836 */ /* 0x000fe20000000000 */
[----:B------:R-:W-:Y:S01]  /*22d00*/  R2UR UR34, R12 ;  /* 0x000000000c2272ca */ /* 0x000fe200000e0000 */
[----:B------:R-:W-:Y:S01]  /*22d10*/  UIADD3 UR14, UP0, UR40, 0xf0, URZ ;  /* 0x000000f0280e7890 */ /* 0x000fe2000ff1e03f */
[----:B------:R-:W-:Y:S01]  /*22d20*/  R2UR UR24, R14 ;  /* 0x000000000e1872ca */ /* 0x000fe200000e0000 */
[----:B------:R-:W-:Y:S01]  /*22d30*/  IMAD R15, R15, 0x2, R8 ;  /* 0x000000020f0f7824 */ /* 0x000fe200078e0208 */
[----:B------:R-:W-:Y:S01]  /*22d40*/  R2UR UR36, R11 ;  /* 0x000000000b2472ca */ /* 0x000fe200000e0000 */
[----:B------:R-:W-:Y:S01]  /*22d50*/  UIADD3 UR42, UP1, UR40, 0x1f0, URZ ;  /* 0x000001f0282a7890 */ /* 0x000fe2000ff3e03f */
[----:B------:R-:W-:Y:S01]  /*22d60*/  R2UR UR35, R2 ;  /* 0x00000000022372ca */ /* 0x000fe200000e0000 */
[----:B------:R-:W-:Y:S01]  /*22d70*/  UIADD3.X UR15, URZ, UR41, URZ, UP0, !UPT ;  /* 0x000000293f0f7290 */ /* 0x000fe200087fe43f */
[----:B------:R-:W-:Y:S01]  /*22d80*/  R2UR UR8, R15 ;  /* 0x000000000f0872ca */ /* 0x000fe200000e0000 */
[----:B------:R-:W-:Y:S01]  /*22d90*/  UIADD3.X UR43, URZ, UR41, URZ, UP1, !UPT ;  /* 0x000000293f2b7290 */ /* 0x000fe20008ffe43f */
[----:B------:R-:W-:Y:S01]  /*22da0*/  R2UR UR19, R5 ;  /* 0x00000000051372ca */ /* 0x000fe200000e0000 */
[----:B------:R-:W-:Y:S01]  /*22db0*/  UMOV UR22, 0x0 ;  /* 0x0000000000167882 */ /* 0x000fe20000000000 */
[----:B------:R-:W-:Y:S01]  /*22dc0*/  ISETP.GT.AND P1, PT, R4, 0x1, PT ;  /* 0x000000010400780c */ /* 0x000fe20003f24270 */
[----:B------:R-:W-:Y:S01]  /*22dd0*/  UIADD3 UR26, UR34, 0x40, URZ ;  /* 0x00000040221a7890 */ /* 0x000fe2000fffe03f */
[----:B------:R-:W-:Y:S01]  /*22de0*/  IADD3 R13, R13, 0x1, RZ ;  /* 0x000000010d0d7810 */ /* 0x000fe20007ffe0ff */
[----:B------:R-:W-:Y:S01]  /*22df0*/  UIADD3 UR32, UR24, 0x100, URZ ;  /* 0x0000010018207890 */ /* 0x000fe2000fffe03f */
[----:B------:R-:W-:Y:S01]  /*22e00*/  IADD3 R12, R12, 0x80, RZ ;  /* 0x000000800c0c7810 */ /* 0x000fe20007ffe0ff */
[----:B------:R-:W-:Y:S01]  /*22e10*/  UIADD3 UR24, UR24, 0x8100, URZ ;  /* 0x0000810018187890 */ /* 0x000fe2000fffe03f */
[----:B------:R-:W-:Y:S01]  /*22e20*/  ISETP.NE.AND P0, PT, R13, 0x3, PT ;  /* 0x000000030d00780c */ /* 0x000fe20003f05270 */
[----:B------:R-:W-:Y:S01]  /*22e30*/  UMOV UR23, 0x10000000 ;  /* 0x1000000000177882 */ /* 0x000fe20000000000 */
[----:B------:R-:W-:Y:S01]  /*22e40*/  UMOV UR25, UR33 ;  /* 0x0000002100197c82 */ /* 0x000fe20008000000 */
[----:B------:R-:W-:Y:S01]  /*22e50*/  UIADD3 UR16, UR8, 0x30100, URZ ;  /* 0x0003010008107890 */ /* 0x000fe2000fffe03f */
[----:B------:R-:W-:Y:S01]  /*22e60*/  SEL R8, RZ, 0x1, P0 ;  /* 0x00000001ff087807 */ /* 0x000fe20000000000 */
[----:B------:R-:W-:Y:S01]  /*22e70*/  UIADD3 UR8, UR8, 0x38100, URZ ;  /* 0x0003810008087890 */ /* 0x000fe2000fffe03f */
[----:B------:R0:W-:Y:S01]  /*22e80*/  UTMALDG.3D [UR32], [UR14], desc[UR22] ;  /* 0x000016200e0075b4 */ /* 0x0001e20008011000 */
[----:B------:R-:W-:Y:S01]  /*22e90*/  UMOV UR28, UR36 ;  /* 0x00000024001c7c82 */ /* 0x000fe20008000000 */
[----:B------:R-:W-:Y:S01]  /*22ea0*/  UMOV UR27, UR35 ;  /* 0x00000023001b7c82 */ /* 0x000fe20008000000 */
[----:B------:R-:W-:Y:S01]  /*22eb0*/  UMOV UR21, 0x30000 ;  /* 0x0003000000157882 */ /* 0x000fe20000000000 */
[----:B------:R-:W-:Y:S01]  /*22ec0*/  UMOV UR17, UR33 ;  /* 0x0000002100117c82 */ /* 0x000fe20008000000 */
[----:B------:R-:W-:Y:S01]  /*22ed0*/  UMOV UR18, UR34 ;  /* 0x0000002200127c82 */ /* 0x000fe20008000000 */
[----:B------:R-:W-:Y:S01]  /*22ee0*/  UMOV UR20, UR36 ;  /* 0x0000002400147c82 */ /* 0x000fe20008000000 */
[----:B------:R-:W-:Y:S01]  /*22ef0*/  UMOV UR9, UR33 ;  /* 0x0000002100097c82 */ /* 0x000fe20008000000 */
[----:B------:R-:W-:Y:S01]  /*22f00*/  UMOV UR11, UR19 ;  /* 0x00000013000b7c82 */ /* 0x000fe20008000000 */
[----:B------:R-:W-:Y:S01]  /*22f10*/  UMOV UR12, UR36 ;  /* 0x00000024000c7c82 */ /* 0x000fe20008000000 */
[----:B------:R0:W-:Y:S01]  /*22f20*/  UTMALDG.3D [UR24], [UR14], desc[UR22] ;  /* 0x000016180e0075b4 */ /* 0x0001e20008011000 */
[----:B------:R-:W-:Y:S01]  /*22f30*/  UMOV UR10, UR26 ;  /* 0x0000001a000a7c82 */ /* 0x000fe20008000000 */
[----:B------:R-:W-:-:S02]  /*22f40*/  LOP3.LUT R3, R3, R8, RZ, 0x3c, !PT ;  /* 0x0000000803037212 */ /* 0x000fc400078e3cff */
[----:B------:R-:W-:Y:S01]  /*22f50*/  SEL R13, R13, RZ, P0 ;  /* 0x000000ff0d0d7207 */ /* 0x000fe20000000000 */
[----:B------:R0:W-:Y:S01]  /*22f60*/  UTMALDG.3D.MULTICAST [UR16], [UR42], UR21, desc[UR22] ;  /* 0x000016102a0073b4 */ /* 0x0001e20008011815 */
[----:B------:R0:W-:Y:S02]  /*22f70*/  UTMALDG.3D.MULTICAST [UR8], [UR42], UR21, desc[UR22] ;  /* 0x000016082a0073b4 */ /* 0x0001e40008011815 */
[----:B0-----:R-:W-:Y:S05]  /*22f80*/  @P1 BRA `(.L_x_556) ;  /* 0xfffffffc000c1947 */ /* 0x001fea000383ffff */
.L_x_553:
[----:B------:R-:W-:Y:S05]  /*22f90*/  BSYNC B1 ;  /* 0x0000000000017941 */ /* 0x000fea0003800000 */
.L_x_552:
[----:B------:R-:W2:Y:S01]  /*22fa0*/  LDL.LU R15, [R1+0x200] ;  /* 0x00020000010f7983 */ /* 0x000ea20000300800 */
[----:B------:R-:W-:Y:S01]  /*22fb0*/  LOP3.LUT P0, RZ, R9, 0xff, RZ, 0xc0, !PT ;  /* 0x000000ff09ff7812 */ /* 0x000fe2000780c0ff */
[C---:B------:R-:W-:Y:S01]  /*22fc0*/  IMAD.IADD R4, R0.reuse, 0x1, R7 ;  /* 0x0000000100047824 */ /* 0x040fe200078e0207 */
[----:B------:R-:W-:Y:S01]  /*22fd0*/  ULDC.64 UR8, c[0x0][0x650] ;  /* 0x0001940000087ab9 */ /* 0x000fe20000000a00 */
[----:B------:R-:W3:Y:S01]  /*22fe0*/  LDL.LU R14, [R1+0x204] ;  /* 0x00020400010e7983 */ /* 0x000ee20000300800 */
[----:B------:R-:W-:Y:S01]  /*22ff0*/  ISETP.GE.U32.AND P1, PT, R0, 0x3, PT ;  /* 0x000000030000780c */ /* 0x000fe20003f26070 */
[----:B------:R-:W-:Y:S01]  /*23000*/  BSSY B1, `(.L_x_557) ;  /* 0x0000072000017945 */ /* 0x000fe20003800000 */
[----:B------:R-:W-:Y:S02]  /*23010*/  MOV R11, 0xffffffff ;  /* 0xffffffff000b7802 */ /* 0x000fe40000000f00 */
[----:B------:R-:W-:-:S05]  /*23020*/  PRMT R9, RZ, 0x7610, R9 ;  /* 0x00007610ff097816 */ /* 0x000fca0000000009 */
[----:B------:R-:W0:Y:S01]  /*23030*/  @P0 S2R R3, SR_CgaCtaId ;  /* 0x0000000000030919 */ /* 0x000e220000008800 */
[----:B------:R-:W-:-:S04]  /*23040*/  @P0 MOV R2, 0x400 ;  /* 0x0000040000020802 */ /* 0x000fc80000000f00 */
[----:B0-----:R-:W-:-:S04]  /*23050*/  @P0 LEA R2, R3, R2, 0x18 ;  /* 0x0000000203020211 */ /* 0x001fc800078ec0ff */
[----:B------:R0:W-:Y:S01]  /*23060*/  @P0 SYNCS.ARRIVE.TRANS64.A1T0 RZ, [R2+URZ+0x48], RZ ;  /* 0x000048ff02ff09a7 */ /* 0x0001e2000810003f */
[----:B------:R-:W-:-:S04]  /*23070*/  ISETP.GT.U32.AND P0, PT, R4, 0x2, PT ;  /* 0x000000020400780c */ /* 0x000fc80003f04070 */
[----:B------:R-:W-:Y:S01]  /*23080*/  ISETP.LT.U32.AND P0, PT, R0, 0x3, P0 ;  /* 0x000000030000780c */ /* 0x000fe20000701070 */
[----:B0-----:R-:W-:Y:S01]  /*23090*/  IMAD.WIDE.U32 R2, R4, -0x55555555, RZ ;  /* 0xaaaaaaab04027825 */ /* 0x001fe200078e00ff */
[----:B------:R-:W-:-:S04]  /*230a0*/  MOV R2, 0xffffffff ;  /* 0xffffffff00027802 */ /* 0x000fc80000000f00 */
[----:B------:R-:W-:Y:S02]  /*230b0*/  SHF.R.U32.HI R5, RZ, 0x1, R3 ;  /* 0x00000001ff057819 */ /* 0x000fe40000011603 */
[----:B------:R-:W-:-:S03]  /*230c0*/  SEL R3, RZ, 0x1, !P0 ;  /* 0x00000001ff037807 */ /* 0x000fc60004000000 */
[--C-:B------:R-:W-:Y:S01]  /*230d0*/  IMAD R7, R5, -0x3, R4.reuse ;  /* 0xfffffffd05077824 */ /* 0x100fe200078e0204 */
[----:B------:R-:W-:Y:S01]  /*230e0*/  LOP3.LUT R6, R6, R3, RZ, 0x3c, !PT ;  /* 0x0000000306067212 */ /* 0x000fe200078e3cff */
[----:B------:R-:W-:Y:S01]  /*230f0*/  IMAD.MOV.U32 R3, RZ, RZ, -0x1 ;  /* 0xffffffffff037424 */ /* 0x000fe200078e00ff */
[----:B------:R-:W-:Y:S02]  /*23100*/  PRMT R4, RZ, 0x7610, R4 ;  /* 0x00007610ff047816 */ /* 0x000fe40000000004 */
[----:B------:R-:W-:Y:S02]  /*23110*/  @P1 LOP3.LUT R6, R6, 0x1, R5, 0x78, !PT ;  /* 0x0000000106061812 */ /* 0x000fe400078e7805 */
[----:B---3--:R-:W-:-:S04]  /*23120*/  IADD3 R14, P0, R14, UR30, RZ ;  /* 0x0000001e0e0e7c10 */ /* 0x008fc8000ff1e0ff */
[----:B--2---:R-:W-:Y:S01]  /*23130*/  IADD3.X R15, R15, UR7, RZ, P0, !PT ;  /* 0x000000070f0f7c10 */ /* 0x004fe200087fe4ff */
[----:B------:R0:W-:Y:S01]  /*23140*/  STL [R1+0x204], R14 ;  /* 0x0002040e01007387 */ /* 0x0001e20000100800 */
[----:B------:R-:W-:-:S03]  /*23150*/  ISETP.GE.U32.AND P0, PT, R14, UR8, PT ;  /* 0x000000080e007c0c */ /* 0x000fc6000bf06070 */
[----:B------:R0:W-:Y:S01]  /*23160*/  STL [R1+0x200], R15 ;  /* 0x0002000f01007387 */ /* 0x0001e20000100800 */
[----:B------:R-:W-:-:S13]  /*23170*/  ISETP.GE.U32.AND.EX P0, PT, R15, UR9, PT, P0 ;  /* 0x000000090f007c0c */ /* 0x000fda000bf06100 */
[----:B0-----:R-:W-:Y:S05]  /*23180*/  @P0 BRA `(.L_x_558) ;  /* 0x0000000400640947 */ /* 0x001fea0003800000 */
[----:B------:R-:W0:Y:S01]  /*23190*/  S2R R8, SR_CTAID.X ;  /* 0x0000000000087919 */ /* 0x000e220000002500 */
[----:B------:R-:W-:Y:S01]  /*231a0*/  ULDC UR8, c[0x0][0x150] ;  /* 0x0000540000087ab9 */ /* 0x000fe20000000800 */
[----:B------:R-:W1:Y:S01]  /*231b0*/  LDC R5, c[0x0][0x144] ;  /* 0x00005100ff057b82 */ /* 0x000e620000000800 */
[----:B------:R-:W-:Y:S01]  /*231c0*/  UISETP.NE.AND UP0, UPT, UR39, URZ, UPT ;  /* 0x0000003f2700728c */ /* 0x000fe2000bf05270 */
[----:B------:R-:W2:Y:S01]  /*231d0*/  S2R R2, SR_CTAID.Y ;  /* 0x0000000000027919 */ /* 0x000ea20000002600 */
[----:B------:R-:W-:-:S04]  /*231e0*/  ULDC UR11, c[0x0][0x630] ;  /* 0x00018c00000b7ab9 */ /* 0x000fc80000000800 */
[----:B------:R-:W-:Y:S01]  /*231f0*/  PLOP3.LUT P0, PT, PT, PT, UP0, 0x80, 0x0 ;  /* 0x000000000000781c */ /* 0x000fe20003f0f008 */
[----:B------:R-:W3:Y:S01]  /*23200*/  LDC R13, c[0x0][0x148] ;  /* 0x00005200ff0d7b82 */ /* 0x000ee20000000800 */
[----:B0-----:R-:W-:Y:S02]  /*23210*/  I2FP.F32.U32 R3, R8 ;  /* 0x0000000800037245 */ /* 0x001fe40000201000 */
[----:B--2---:R-:W-:-:S03]  /*23220*/  I2FP.F32.U32 R4, R2 ;  /* 0x0000000200047245 */ /* 0x004fc60000201000 */
[----:B------:R-:W-:Y:S01]  /*23230*/  FMUL R3, R3, UR8 ;  /* 0x0000000803037c20 */ /* 0x000fe20008400000 */
[----:B------:R-:W-:Y:S02]  /*23240*/  ULDC UR8, c[0x0][0x154] ;  /* 0x0000550000087ab9 */ /* 0x000fe40000000800 */
[----:B------:R-:W-:Y:S01]  /*23250*/  FMUL R11, R4, UR8 ;  /* 0x00000008040b7c20 */ /* 0x000fe20008400000 */
[----:B------:R-:W-:Y:S02]  /*23260*/  ULDC.64 UR8, c[0x0][0x628] ;  /* 0x00018a0000087ab9 */ /* 0x000fe40000000a00 */
[----:B------:R-:W0:Y:S08]  /*23270*/  F2I.U32.TRUNC.NTZ R3, R3 ;  /* 0x0000000300037305 */ /* 0x000e30000020f000 */
[----:B------:R-:W2:Y:S01]  /*23280*/  F2I.U32.TRUNC.NTZ R11, R11 ;  /* 0x0000000b000b7305 */ /* 0x000ea2000020f000 */
[----:B0-----:R-:W-:Y:S01]  /*23290*/  IMAD.MOV R4, RZ, RZ, -R3 ;  /* 0x000000ffff047224 */ /* 0x001fe200078e0a03 */
[----:B------:R-:W-:-:S03]  /*232a0*/  MOV R3, R15 ;  /* 0x0000000f00037202 */ /* 0x000fc60000000f00 */
[----:B-1----:R-:W-:Y:S01]  /*232b0*/  IMAD R8, R5, R4, R8 ;  /* 0x0000000405087224 */ /* 0x002fe200078e0208 */
[----:B--2---:R-:W-:-:S05]  /*232c0*/  IADD3 R4, -R11, RZ, RZ ;  /* 0x000000ff0b047210 */ /* 0x004fca0007ffe1ff */
[----:B---3--:R-:W-:Y:S01]  /*232d0*/  @P0 IMAD R8, R13, R4, R2 ;  /* 0x000000040d080224 */ /* 0x008fe200078e0202 */
[----:B------:R-:W-:Y:S01]  /*232e0*/  ISETP.NE.U32.AND P0, PT, RZ, UR8, PT ;  /* 0x00000008ff007c0c */ /* 0x000fe2000bf05070 */
[----:B------:R-:W-:-:S03]  /*232f0*/  IMAD.MOV.U32 R2, RZ, RZ, R14 ;  /* 0x000000ffff027224 */ /* 0x000fc600078e000e */
[----:B------:R-:W-:-:S13]  /*23300*/  ISETP.NE.AND.EX P0, PT, RZ, UR9, PT, P0 ;  /* 0x00000009ff007c0c */ /* 0x000fda000bf05300 */
[----:B------:R-:W-:Y:S05]  /*23310*/  @!P0 BRA `(.L_x_559) ;  /* 0x0000000000288947 */ /* 0x000fea0003800000 */
[----:B------:R-:W-:Y:S02]  /*23320*/  ULDC UR10, c[0x0][0x634] ;  /* 0x00018d00000a7ab9 */ /* 0x000fe40000000800 */
[----:B------:R-:W-:-:S05]  /*23330*/  IADD3 R3, P0, R14, UR10, RZ ;  /* 0x0000000a0e037c10 */ /* 0x000fca000ff1e0ff */
[----:B------:R-:W-:-:S04]  /*23340*/  IMAD.X R11, RZ, RZ, R15, P0 ;  /* 0x000000ffff0b7224 */ /* 0x000fc800000e060f */
[----:B------:R-:W-:-:S04]  /*23350*/  IMAD.WIDE.U32 R4, R11, UR8, RZ ;  /* 0x000000080b047c25 */ /* 0x000fc8000f8e00ff */
[----:B------:R-:W-:-:S04]  /*23360*/  IMAD.WIDE.U32 R4, P0, R3, UR9, R4 ;  /* 0x0000000903047c25 */ /* 0x000fc8000f800004 */
[----:B------:R-:W-:-:S04]  /*23370*/  IMAD.WIDE.U32 R2, R3, UR8, RZ ;  /* 0x0000000803027c25 */ /* 0x000fc8000f8e00ff */
[----:B------:R-:W-:Y:S01]  /*23380*/  IMAD.MOV.U32 R2, RZ, RZ, R5 ;  /* 0x000000ffff027224 */ /* 0x000fe200078e0005 */
[----:B------:R-:W-:Y:S02]  /*23390*/  IADD3 RZ, P1, R3, R4, RZ ;  /* 0x0000000403ff7210 */ /* 0x000fe40007f3e0ff */
[----:B------:R-:W-:-:S03]  /*233a0*/  IADD3.X R3, RZ, RZ, RZ, P0, !PT ;  /* 0x000000ffff037210 */ /* 0x000fc600007fe4ff */
[----:B------:R-:W-:-:S08]  /*233b0*/  IMAD.WIDE.U32.X R2, R11, UR9, R2, P1 ;  /* 0x000000090b027c25 */ /* 0x000fd000088e0402 */
.L_x_559:
[--C-:B------:R-:W-:Y:S01]  /*233c0*/  SHF.R.U64 R11, R2, UR11, R3.reuse ;  /* 0x0000000b020b7c19 */ /* 0x100fe20008001203 */
[----:B------:R-:W-:Y:S01]  /*233d0*/  ULDC.64 UR8, c[0x0][0x620] ;  /* 0x0001880000087ab9 */ /* 0x000fe20000000a00 */
[----:B------:R-:W-:Y:S01]  /*233e0*/  SHF.R.U32.HI R2, RZ, UR11, R3 ;  /* 0x0000000bff027c19 */ /* 0x000fe20008011603 */
[----:B------:R-:W-:Y:S01]  /*233f0*/  ULDC.64 UR10, c[0x0][0x640] ;  /* 0x00019000000a7ab9 */ /* 0x000fe20000000a00 */
[----:B------:R-:W-:Y:S02]  /*23400*/  IADD3 R13, P0, RZ, -R11, RZ ;  /* 0x8000000bff0d7210 */ /* 0x000fe40007f1e0ff */
[----:B------:R-:W-:Y:S02]  /*23410*/  MOV R3, R15 ;  /* 0x0000000f00037202 */ /* 0x000fe40000000f00 */
[----:B------:R-:W-:Y:S02]  /*23420*/  IADD3.X R2, RZ, ~R2, RZ, P0, !PT ;  /* 0x80000002ff027210 */ /* 0x000fe400007fe4ff */
[----:B------:R-:W-:-:S03]  /*23430*/  ISETP.NE.U32.AND P0, PT, RZ, UR10, PT ;  /* 0x0000000aff007c0c */ /* 0x000fc6000bf05070 */
[----:B------:R-:W-:Y:S01]  /*23440*/  IMAD R2, R2, UR8, RZ ;  /* 0x0000000802027c24 */ /* 0x000fe2000f8e02ff */
[----:B------:R-:W-:-:S03]  /*23450*/  ISETP.NE.AND.EX P0, PT, RZ, UR11, PT, P0 ;  /* 0x0000000bff007c0c */ /* 0x000fc6000bf05300 */
[----:B------:R-:W-:Y:S02]  /*23460*/  IMAD R5, R13, UR9, R2 ;  /* 0x000000090d057c24 */ /* 0x000fe4000f8e0202 */
[----:B------:R-:W-:-:S04]  /*23470*/  IMAD.MOV.U32 R2, RZ, RZ, R14 ;  /* 0x000000ffff027224 */ /* 0x000fc800078e000e */
[----:B------:R-:W-:Y:S01]  /*23480*/  IMAD.WIDE.U32 R2, R13, UR8, R2 ;  /* 0x000000080d027c25 */ /* 0x000fe2000f8e0002 */
[----:B------:R-:W-:-:S03]  /*23490*/  ULDC UR8, c[0x0][0x618] ;  /* 0x0001860000087ab9 */ /* 0x000fc60000000800 */
[----:B------:R-:W-:-:S05]  /*234a0*/  IMAD.IADD R3, R3, 0x1, R5 ;  /* 0x0000000103037824 */ /* 0x000fca00078e0205 */
[--C-:B------:R-:W-:Y:S02]  /*234b0*/  SHF.R.U64 R12, R2, UR8, R3.reuse ;  /* 0x00000008020c7c19 */ /* 0x100fe40008001203 */
[----:B------:R-:W-:Y:S01]  /*234c0*/  SHF.R.U32.HI R3, RZ, UR8, R3 ;  /* 0x00000008ff037c19 */ /* 0x000fe20008011603 */
[----:B------:R-:W-:-:S03]  /*234d0*/  ULDC UR8, c[0x0][0x608] ;  /* 0x0001820000087ab9 */ /* 0x000fc60000000800 */
[--C-:B------:R-:W-:Y:S02]  /*234e0*/  SHF.R.U32.HI R2, RZ, UR8, R3.reuse ;  /* 0x00000008ff027c19 */ /* 0x100fe40008011603 */
[----:B------:R-:W-:Y:S01]  /*234f0*/  SHF.R.U64 R13, R12, UR8, R3 ;  /* 0x000000080c0d7c19 */ /* 0x000fe20008001203 */
[----:B------:R-:W-:Y:S02]  /*23500*/  ULDC UR8, c[0x0][0x658] ;  /* 0x0001960000087ab9 */ /* 0x000fe40000000800 */
[--C-:B------:R-:W-:Y:S02]  /*23510*/  SHF.R.U32.HI R15, RZ, UR8, R2.reuse ;  /* 0x00000008ff0f7c19 */ /* 0x100fe40008011602 */
[----:B------:R-:W-:-:S03]  /*23520*/  SHF.R.U64 R14, R13, UR8, R2 ;  /* 0x000000080d0e7c19 */ /* 0x000fc60008001202 */
[----:B------:R-:W-:Y:S01]  /*23530*/  IMAD.MOV.U32 R3, RZ, RZ, R15 ;  /* 0x000000ffff037224 */ /* 0x000fe200078e000f */
[----:B------:R-:W-:Y:S01]  /*23540*/  MOV R2, R14 ;  /* 0x0000000e00027202 */ /* 0x000fe20000000f00 */
[----:B------:R-:W-:Y:S06]  /*23550*/  @!P0 BRA `(.L_x_560) ;  /* 0x0000000000288947 */ /* 0x000fec0003800000 */
[----:B------:R-:W-:Y:S02]  /*23560*/  ULDC UR8, c[0x0][0x64c] ;  /* 0x0001930000087ab9 */ /* 0x000fe40000000800 */
[----:B------:R-:W-:-:S04]  /*23570*/  IADD3 R3, P0, R14, UR8, RZ ;  /* 0x000000080e037c10 */ /* 0x000fc8000ff1e0ff */
[----:B------:R-:W-:-:S05]  /*23580*/  IADD3.X R15, RZ, R15, RZ, P0, !PT ;  /* 0x0000000fff0f7210 */ /* 0x000fca00007fe4ff */
[----:B------:R-:W-:-:S04]  /*23590*/  IMAD.WIDE.U32 R4, R15, UR10, RZ ;  /* 0x0000000a0f047c25 */ /* 0x000fc8000f8e00ff */
[----:B------:R-:W-:-:S04]  /*235a0*/  IMAD.WIDE.U32 R4, P0, R3, UR11, R4 ;  /* 0x0000000b03047c25 */ /* 0x000fc8000f800004 */
[----:B------:R-:W-:Y:S01]  /*235b0*/  IMAD.WIDE.U32 R2, R3, UR10, RZ ;  /* 0x0000000a03027c25 */ /* 0x000fe2000f8e00ff */
[----:B------:R-:W-:-:S04]  /*235c0*/  MOV R2, R5 ;  /* 0x0000000500027202 */ /* 0x000fc80000000f00 */
[----:B------:R-:W-:Y:S01]  /*235d0*/  IADD3 RZ, P1, R3, R4, RZ ;  /* 0x0000000403ff7210 */ /* 0x000fe20007f3e0ff */
[----:B------:R-:W-:-:S04]  /*235e0*/  IMAD.X R3, RZ, RZ, RZ, P0 ;  /* 0x000000ffff037224 */ /* 0x000fc800000e06ff */
[----:B------:R-:W-:-:S08]  /*235f0*/  IMAD.WIDE.U32.X R2, R15, UR11, R2, P1 ;  /* 0x0000000b0f027c25 */ /* 0x000fd000088e0402 */
.L_x_560:
[----:B------:R-:W-:Y:S01]  /*23600*/  ULDC UR8, c[0x0][0x648] ;  /* 0x0001920000087ab9 */ /* 0x000fe20000000800 */
[----:B------:R-:W-:Y:S01]  /*23610*/  LOP3.LUT R13, R13, UR6, RZ, 0xc0, !PT ;  /* 0x000000060d0d7c12 */ /* 0x000fe2000f8ec0ff */
[----:B------:R-:W-:Y:S01]  /*23620*/  UISETP.NE.AND UP0, UPT, UR39, URZ, UPT ;  /* 0x0000003f2700728c */ /* 0x000fe2000bf05270 */
[----:B------:R-:W-:Y:S01]  /*23630*/  SHF.R.U64 R2, R2, UR8, R3 ;  /* 0x0000000802027c19 */ /* 0x000fe20008001203 */
[----:B------:R-:W-:Y:S01]  /*23640*/  ULDC UR8, c[0x0][0x638] ;  /* 0x00018e0000087ab9 */ /* 0x000fe20000000800 */
[----:B------:R-:W-:Y:S02]  /*23650*/  LOP3.LUT R5, R12, UR4, RZ, 0xc0, !PT ;  /* 0x000000040c057c12 */ /* 0x000fe4000f8ec0ff */
[----:B------:R-:W-:Y:S01]  /*23660*/  MOV R4, 0x1 ;  /* 0x0000000100047802 */ /* 0x000fe20000000f00 */
[----:B------:R-:W-:Y:S01]  /*23670*/  IMAD.MOV R3, RZ, RZ, -R2 ;  /* 0x000000ffff037224 */ /* 0x000fe200078e0a02 */
[----:B------:R-:W-:Y:S01]  /*23680*/  PLOP3.LUT P0, PT, PT, PT, UP0, 0x40, 0x0 ;  /* 0x000000000000781c */ /* 0x000fe20003f0e808 */
[----:B------:R-:W-:Y:S01]  /*23690*/  IMAD R13, R2, UR5, R13 ;  /* 0x00000005020d7c24 */ /* 0x000fe2000f8e020d */
[----:B------:R-:W-:Y:S01]  /*236a0*/  PLOP3.LUT P1, PT, PT, PT, UP0, 0x40, 0x0 ;  /* 0x000000000000781c */ /* 0x000fe20003f2e808 */
[----:B------:R-:W-:Y:S01]  /*236b0*/  IMAD R14, R3, UR8, R14 ;  /* 0x00000008030e7c24 */ /* 0x000fe2000f8e020e */
[----:B------:R-:W-:-:S02]  /*236c0*/  ULDC UR8, c[0x0][0x610] ;  /* 0x0001840000087ab9 */ /* 0x000fc40000000800 */
[----:B------:R-:W-:Y:S01]  /*236d0*/  IMAD R8, R13, UR8, R8 ;  /* 0x000000080d087c24 */ /* 0x000fe2000f8e0208 */
[----:B------:R-:W-:Y:S02]  /*236e0*/  ULDC UR8, c[0x0][0x600] ;  /* 0x0001800000087ab9 */ /* 0x000fe40000000800 */
[----:B------:R-:W-:-:S05]  /*236f0*/  IMAD R5, R14, UR8, R5 ;  /* 0x000000080e057c24 */ /* 0x000fca000f8e0205 */
[----:B------:R-:W-:Y:S02]  /*23700*/  SEL R3, R5, R8, P0 ;  /* 0x0000000805037207 */ /* 0x000fe40000000000 */
[----:B------:R-:W-:-:S07]  /*23710*/  SEL R2, R8, R5, P1 ;  /* 0x0000000508027207 */ /* 0x000fce0000800000 */
.L_x_558:
[----:B------:R-:W-:Y:S05]  /*23720*/  BSYNC B1 ;  /* 0x0000000000017941 */ /* 0x000fea0003800000 */
.L_x_557:
[----:B------:R-:W-:-:S13]  /*23730*/  LOP3.LUT P0, RZ, R4, 0xff, RZ, 0xc0, !PT ;  /* 0x000000ff04ff7812 */ /* 0x000fda000780c0ff */
[----:B------:R-:W-:Y:S05]  /*23740*/  @P0 BRA `(.L_x_561) ;  /* 0xfffffff000e80947 */ /* 0x000fea000383ffff */
[----:B------:R-:W-:Y:S05]  /*23750*/  BSYNC B0 ;  /* 0x0000000000007941 */ /* 0x000fea0003800000 */
.L_x_550:
[----:B------:R-:W-:-:S03]  /*23760*/  UMOV UR8, 0xffffffff ;  /* 0xffffffff00087882 */ /* 0x000fc60000000000 */
[----:B------:R-:W-:Y:S05]  /*23770*/  BRA.DIV UR8, `(.L_x_562) ;  /* 0x0000000208f47947 */ /* 0x000fea000b800000 */
[----:B------:R-:W-:-:S13]  /*23780*/  ELECT P6, URZ, PT ;  /* 0x00000000003f782f */ /* 0x000fda00038c0000 */
.L_x_575:
[----:B------:R-:W-:Y:S04]  /*23790*/  BSSY B0, `(.L_x_563) ;  /* 0x0000023000007945 */ /* 0x000fe80003800000 */
[----:B------:R-:W-:Y:S05]  /*237a0*/  @!P6 BRA `(.L_x_564) ;  /* 0x000000000084e947 */ /* 0x000fea0003800000 */
[----:B------:R-:W-:-:S04]  /*237b0*/  ULOP3.LUT UR8, UR38, 0x2, URZ, 0xfc, !UPT ;  /* 0x0000000226087892 */ /* 0x000fc8000f8efc3f */
[----:B------:R-:W-:-:S06]  /*237c0*/  UISETP.NE.AND UP0, UPT, UR8, 0x3, UPT ;  /* 0x000000030800788c */ /* 0x000fcc000bf05270 */
[----:B------:R-:W-:-:S13]  /*237d0*/  PLOP3.LUT P0, PT, PT, PT, UP0, 0x80, 0x0 ;  /* 0x000000000000781c */ /* 0x000fda0003f0f008 */
[----:B------:R-:W-:Y:S05]  /*237e0*/  @!P0 BRA `(.L_x_565) ;  /* 0x0000000000048947 */ /* 0x000fea0003800000 */
[----:B------:R-:W-:Y:S01]  /*237f0*/  BPT.TRAP 0x1 ;  /* 0x000000040000795c */ /* 0x000fe20000300000 */
.L_x_565:
[----:B------:R-:W0:Y:S01]  /*23800*/  S2R R3, SR_CgaCtaId ;  /* 0x0000000000037919 */ /* 0x000e220000008800 */
[----:B------:R-:W-:Y:S02]  /*23810*/  MOV R0, 0x400 ;  /* 0x0000040000007802 */ /* 0x000fe40000000f00 */
[----:B------:R-:W-:Y:S02]  /*23820*/  SHF.L.U32 R2, R6, 0x1f, RZ ;  /* 0x0000001f06027819 */ /* 0x000fe400000006ff */
[----:B0-----:R-:W-:-:S05]  /*23830*/  LEA R0, R3, R0, 0x18 ;  /* 0x0000000003007211 */ /* 0x001fca00078ec0ff */
[----:B------:R-:W-:-:S05]  /*23840*/  VIADD R0, R0, 0x18 ;  /* 0x0000001800007836 */ /* 0x000fca0000000000 */
[----:B------:R-:W-:-:S04]  /*23850*/  LEA R3, R7, R0, 0x3 ;  /* 0x0000000007037211 */ /* 0x000fc800078e18ff */
[----:B------:R-:W0:Y:S02]  /*23860*/  SYNCS.PHASECHK.TRANS64.TRYWAIT P0, [R3+URZ], R2 ;  /* 0x00000002030075a7 */ /* 0x000e24000800017f */
[----:B0-----:R-:W-:Y:S05]  /*23870*/  @!P0 BRA `(.L_x_566) ;  /* 0x0000000000d48947 */ /* 0x001fea0003800000 */
.L_x_576:
[----:B------:R-:W-:-:S05]  /*23880*/  VIADD R7, R7, 0x1 ;  /* 0x0000000107077836 */ /* 0x000fca0000000000 */
[----:B------:R-:W-:-:S04]  /*23890*/  ISETP.NE.AND P0, PT, R7, 0x3, PT ;  /* 0x000000030700780c */ /* 0x000fc80003f05270 */
[----:B0-----:R-:W-:Y:S02]  /*238a0*/  SEL R3, RZ, 0x1, P0 ;  /* 0x00000001ff037807 */ /* 0x001fe40000000000 */
[----:B------:R-:W-:Y:S02]  /*238b0*/  SEL R7, R7, RZ, P0 ;  /* 0x000000ff07077207 */ /* 0x000fe40000000000 */
[----:B------:R-:W-:Y:S02]  /*238c0*/  LOP3.LUT R5, R6, R3, RZ, 0x3c, !PT ;  /* 0x0000000306057212 */ /* 0x000fe400078e3cff */
[----:B------:R-:W-:Y:S02]  /*238d0*/  LEA R3, R7, R0, 0x3 ;  /* 0x0000000007037211 */ /* 0x000fe400078e18ff */
[----:B------:R-:W-:-:S04]  /*238e0*/  SHF.L.U32 R2, R5, 0x1f, RZ ;  /* 0x0000001f05027819 */ /* 0x000fc800000006ff */
[----:B------:R-:W0:Y:S02]  /*238f0*/  SYNCS.PHASECHK.TRANS64.TRYWAIT P0, [R3+URZ], R2 ;  /* 0x00000002030075a7 */ /* 0x000e24000800017f */
[----:B0-----:R-:W-:Y:S05]  /*23900*/  @!P0 BRA `(.L_x_567) ;  /* 0x0000000000c48947 */ /* 0x001fea0003800000 */
.L_x_577:
[----:B0-----:R-:W-:-:S05]  /*23910*/  VIADD R2, R7, 0x1 ;  /* 0x0000000107027836 */ /* 0x001fca0000000000 */
[----:B------:R-:W-:-:S04]  /*23920*/  ISETP.NE.AND P0, PT, R2, 0x3, PT ;  /* 0x000000030200780c */ /* 0x000fc80003f05270 */
[----:B------:R-:W-:Y:S02]  /*23930*/  SEL R4, RZ, 0x1, P0 ;  /* 0x00000001ff047807 */ /* 0x000fe40000000000 */
[----:B------:R-:W-:Y:S02]  /*23940*/  SEL R3, R2, RZ, P0 ;  /* 0x000000ff02037207 */ /* 0x000fe40000000000 */
[----:B------:R-:W-:Y:S02]  /*23950*/  LOP3.LUT R4, R5, R4, RZ, 0x3c, !PT ;  /* 0x0000000405047212 */ /* 0x000fe400078e3cff */
[----:B------:R-:W-:Y:S02]  /*23960*/  LEA R3, R3, R0, 0x3 ;  /* 0x0000000003037211 */ /* 0x000fe400078e18ff */
[----:B------:R-:W-:-:S07]  /*23970*/  SHF.L.U32 R0, R4, 0x1f, RZ ;  /* 0x0000001f04007819 */ /* 0x000fce00000006ff */
.L_x_568:
[----:B0-----:R0:W1:Y:S02]  /*23980*/  SYNCS.PHASECHK.TRANS64.TRYWAIT P0, [R3+URZ], R0 ;  /* 0x00000000030075a7 */ /* 0x001064000800017f */
[----:B-1----:R-:W-:Y:S05]  /*23990*/  @!P0 NANOSLEEP.SYNCS 0x989680 ;  /* 0x009896800000895d */ /* 0x002fea0003900000 */
[----:B------:R-:W1:Y:S02]  /*239a0*/  @!P0 SYNCS.PHASECHK.TRANS64 P0, [R3+URZ], R0 ;  /* 0x00000000030085a7 */ /* 0x000e64000800007f */
[----:B-1----:R-:W-:Y:S05]  /*239b0*/  @!P0 BRA `(.L_x_568) ;  /* 0xfffffffc00f08947 */ /* 0x002fea000383ffff */
.L_x_564:
[----:B------:R-:W-:Y:S05]  /*239c0*/  BSYNC B0 ;  /* 0x0000000000007941 */ /* 0x000fea0003800000 */
.L_x_563:
[----:B------:R-:W-:Y:S05]  /*239d0*/  EXIT ;  /* 0x000000000000794d */ /* 0x000fea0003800000 */
.L_x_21:
[----:B-1----:R1:W2:Y:S02]  /*239e0*/  SYNCS.PHASECHK.TRANS64.TRYWAIT P1, [R4+URZ], R3 ;  /* 0x00000003040075a7 */ /* 0x0022a4000802017f */
[----:B--2---:R-:W-:Y:S05]  /*239f0*/  @!P1 NANOSLEEP.SYNCS 0x989680 ;  /* 0x009896800000995d */ /* 0x004fea0003900000 */
[----:B------:R-:W2:Y:S02]  /*23a00*/  @!P1 SYNCS.PHASECHK.TRANS64 P1, [R4+URZ], R3 ;  /* 0x00000003040095a7 */ /* 0x000ea4000802007f */
[----:B--2---:R-:W-:Y:S05]  /*23a10*/  @!P1 BRA `(.L_x_21) ;  /* 0xfffffffc00f09947 */ /* 0x004fea000383ffff */
[----:B------:R-:W-:Y:S05]  /*23a20*/  BRA `(.L_x_20) ;  /* 0xfffffddc002c7947 */ /* 0x000fea000383ffff */
.L_x_26:
[----:B-1----:R1:W2:Y:S02]  /*23a30*/  SYNCS.PHASECHK.TRANS64.TRYWAIT P1, [R3+URZ], R4 ;  /* 0x00000004030075a7 */ /* 0x0022a4000802017f */
[----:B--2---:R-:W-:Y:S05]  /*23a40*/  @!P1 NANOSLEEP.SYNCS 0x989680 ;  /* 0x009896800000995d */ /* 0x004fea0003900000 */
[----:B------:R-:W2:Y:S02]  /*23a50*/  @!P1 SYNCS.PHASECHK.TRANS64 P1, [R3+URZ], R4 ;  /* 0x00000004030095a7 */ /* 0x000ea4000802007f */
[----:B--2---:R-:W-:Y:S05]  /*23a60*/  @!P1 BRA `(.L_x_26) ;  /* 0xfffffffc00f09947 */ /* 0x004fea000383ffff */
[----:B------:R-:W-:Y:S05]  /*23a70*/  BRA `(.L_x_25) ;  /* 0xfffffe5000b87947 */ /* 0x000fea000383ffff */
.L_x_551:
[----:B------:R-:W-:Y:S01]  /*23a80*/  BSSY B1, `(.L_x_569) ;  /* 0x0000006000017945 */ /* 0x000fe20003800000 */
[----:B------:R-:W-:-:S07]  /*23a90*/  IMAD.MOV.U32 R15, RZ, RZ, -0x1 ;  /* 0xffffffffff0f7424 */ /* 0x000fce00078e00ff */
[----:B------:R-:W-:Y:S05]  /*23aa0*/  WARPSYNC.COLLECTIVE R15, `(.L_x_570) ;  /* 0x000000000f0c7348 */ /* 0x000fea0003c00000 */
[----:B------:R-:W-:Y:S02]  /*23ab0*/  ELECT P6, UR62, PT ;  /* 0x00000000003e782f */ /* 0x000fe400038c0000 */
[----:B------:R-:W-:Y:S01]  /*23ac0*/  MOV R14, UR62 ;  /* 0x0000003e000e7c02 */ /* 0x000fe20008000f00 */
[----:B------:R-:W-:Y:S10]  /*23ad0*/  ENDCOLLECTIVE ;  /* 0x000000000000791b */ /* 0x000ff40003800000 */
.L_x_570:
[----:B------:R-:W-:Y:S05]  /*23ae0*/  BSYNC B1 ;  /* 0x0000000000017941 */ /* 0x000fea0003800000 */
.L_x_569:
[----:B------:R-:W-:Y:S05]  /*23af0*/  BRA `(.L_x_571) ;  /* 0xfffffff000087947 */ /* 0x000fea000383ffff */
.L_x_554:
[----:B0-----:R0:W1:Y:S02]  /*23b00*/  SYNCS.PHASECHK.TRANS64.TRYWAIT P0, [R15+URZ+0x18], R14 ;  /* 0x0000180e0f0075a7 */ /* 0x001064000800017f */
[----:B-1----:R-:W-:Y:S05]  /*23b10*/  @!P0 NANOSLEEP.SYNCS 0x989680 ;  /* 0x009896800000895d */ /* 0x002fea0003900000 */
[----:B------:R-:W1:Y:S02]  /*23b20*/  @!P0 SYNCS.PHASECHK.TRANS64 P0, [R15+URZ+0x18], R14 ;  /* 0x0000180e0f0085a7 */ /* 0x000e64000800007f */
[----:B-1----:R-:W-:Y:S05]  /*23b30*/  @!P0 BRA `(.L_x_554) ;  /* 0xfffffffc00f08947 */ /* 0x002fea000383ffff */
[----:B------:R-:W-:Y:S05]  /*23b40*/  BRA `(.L_x_572) ;  /* 0xfffffff000387947 */ /* 0x000fea000383ffff */
.L_x_562:
[----:B------:R-:W-:Y:S01]  /*23b50*/  BSSY B0, `(.L_x_573) ;  /* 0x0000006000007945 */ /* 0x000fe20003800000 */
[----:B------:R-:W-:-:S07]  /*23b60*/  MOV R15, 0xffffffff ;  /* 0xffffffff000f7802 */ /* 0x000fce0000000f00 */
[----:B------:R-:W-:Y:S05]  /*23b70*/  WARPSYNC.COLLECTIVE R15, `(.L_x_574) ;  /* 0x000000000f0c7348 */ /* 0x000fea0003c00000 */
[----:B------:R-:W-:Y:S02]  /*23b80*/  ELECT P6, UR62, PT ;  /* 0x00000000003e782f */ /* 0x000fe400038c0000 */
[----:B------:R-:W-:Y:S01]  /*23b90*/  MOV R14, UR62 ;  /* 0x0000003e000e7c02 */ /* 0x000fe20008000f00 */
[----:B------:R-:W-:Y:S10]  /*23ba0*/  ENDCOLLECTIVE ;  /* 0x000000000000791b */ /* 0x000ff40003800000 */
.L_x_574:
[----:B------:R-:W-:Y:S05]  /*23bb0*/  BSYNC B0 ;  /* 0x0000000000007941 */ /* 0x000fea0003800000 */
.L_x_573:
[----:B------:R-:W-:Y:S05]  /*23bc0*/  BRA `(.L_x_575) ;  /* 0xfffffff800f07947 */ /* 0x000fea000383ffff */
.L_x_566:
[----:B0-----:R0:W1:Y:S02]  /*23bd0*/  SYNCS.PHASECHK.TRANS64.TRYWAIT P0, [R3+URZ], R2 ;  /* 0x00000002030075a7 */ /* 0x001064000800017f */
[----:B-1----:R-:W-:Y:S05]  /*23be0*/  @!P0 NANOSLEEP.SYNCS 0x989680 ;  /* 0x009896800000895d */ /* 0x002fea0003900000 */
[----:B------:R-:W1:Y:S02]  /*23bf0*/  @!P0 SYNCS.PHASECHK.TRANS64 P0, [R3+URZ], R2 ;  /* 0x00000002030085a7 */ /* 0x000e64000800007f */
[----:B-1----:R-:W-:Y:S05]  /*23c00*/  @!P0 BRA `(.L_x_566) ;  /* 0xfffffffc00f08947 */ /* 0x002fea000383ffff */
[----:B------:R-:W-:Y:S05]  /*23c10*/  BRA `(.L_x_576) ;  /* 0xfffffffc00187947 */ /* 0x000fea000383ffff */
.L_x_567:
[----:B0-----:R0:W1:Y:S02]  /*23c20*/  SYNCS.PHASECHK.TRANS64.TRYWAIT P0, [R3+URZ], R2 ;  /* 0x00000002030075a7 */ /* 0x001064000800017f */
[----:B-1----:R-:W-:Y:S05]  /*23c30*/  @!P0 NANOSLEEP.SYNCS 0x989680 ;  /* 0x009896800000895d */ /* 0x002fea0003900000 */
[----:B------:R-:W1:Y:S02]  /*23c40*/  @!P0 SYNCS.PHASECHK.TRANS64 P0, [R3+URZ], R2 ;  /* 0x00000002030085a7 */ /* 0x000e64000800007f */
[----:B-1----:R-:W-:Y:S05]  /*23c50*/  @!P0 BRA `(.L_x_567) ;  /* 0xfffffffc00f08947 */ /* 0x002fea000383ffff */
[----:B------:R-:W-:Y:S05]  /*23c60*/  BRA `(.L_x_577) ;  /* 0xfffffffc00287947 */ /* 0x000fea000383ffff */
.L_x_578:
[----:B------:R-:W-:-:S00]  /*23c70*/  BRA `(.L_x_578) ;  /* 0xfffffffc00fc7947 */ /* 0x000fc0000383ffff */
[----:B------:R-:W-:-:S00]  /*23c80*/  NOP ;  /* 0x0000000000007918 */ /* 0x000fc00000000000 */
[----:B------:R-:W-:-:S00]  /*23c90*/  NOP ;  /* 0x0000000000007918 */ /* 0x000fc00000000000 */
[----:B------:R-:W-:-:S00]  /*23ca0*/  NOP ;  /* 0x0000000000007918 */ /* 0x000fc00000000000 */
[----:B------:R-:W-:-:S00]  /*23cb0*/  NOP ;  /* 0x0000000000007918 */ /* 0x000fc00000000000 */
[----:B------:R-:W-:-:S00]  /*23cc0*/  NOP ;  /* 0x0000000000007918 */ /* 0x000fc00000000000 */
[----:B------:R-:W-:-:S00]  /*23cd0*/  NOP ;  /* 0x0000000000007918 */ /* 0x000fc00000000000 */
[----:B------:R-:W-:-:S00]  /*23ce0*/  NOP ;  /* 0x0000000000007918 */ /* 0x000fc00000000000 */
[----:B------:R-:W-:-:S00]  /*23cf0*/  NOP ;  /* 0x0000000000007918 */ /* 0x000fc00000000000 */
.L_x_579:


//--------------------- .nv.global.init           --------------------------
	.section	.nv.global.init,"aw",@progbits
.nv.global.init:
	.type		$str$22,@object
	.size		$str$22,($str$23 - $str$22)
$str$22:
        /*0000*/ 	.byte	0x6b, 0x5f, 0x74, 0x69, 0x6c, 0x65, 0x5f, 0x63, 0x6f, 0x75, 0x6e, 0x74, 0x20, 0x3e, 0x3d, 0x20
        /*0010*/ 	.byte	0x31, 0x00
	.type		$str$23,@object
	.size		$str$23,(__unnamed_1 - $str$23)
$str$23:
        /*0012*/ 	.byte	0x2f, 0x74, 0x6d, 0x70, 0x2f, 0x63, 0x75, 0x74, 0x6c, 0x61, 0x73, 0x73, 0x5f, 0x73, 0x77, 0x65
        /*0022*/ 	.byte	0x65, 0x70, 0x5f, 0x73, 0x72, 0x63, 0x2f, 0x69, 0x6e, 0x63, 0x6c, 0x75, 0x64, 0x65, 0x2f, 0x63
        /*0032*/ 	.byte	0x75, 0x74, 0x6c, 0x61, 0x73, 0x73, 0x2f, 0x67, 0x65, 0x6d, 0x6d, 0x2f, 0x63, 0x6f, 0x6c, 0x6c
        /*0042*/ 	.byte	0x65, 0x63, 0x74, 0x69, 0x76, 0x65, 0x2f, 0x73, 0x6d, 0x39, 0x30, 0x5f, 0x6d, 0x6d, 0x61, 0x5f
        /*0052*/ 	.byte	0x74, 0x6d, 0x61, 0x5f, 0x67, 0x6d, 0x6d, 0x61, 0x5f, 0x73, 0x73, 0x5f, 0x77, 0x61, 0x72, 0x70
        /*0062*/ 	.byte	0x73, 0x70, 0x65, 0x63, 0x69, 0x61, 0x6c, 0x69, 0x7a, 0x65, 0x64, 0x2e, 0x68, 0x70, 0x70, 0x00
	.type		__unnamed_1,@object
	.size		__unnamed_1,(.L_0 - __unnamed_1)
__unnamed_1:
        /* <DEDUP_REMOVED lines=181> */
        /*0bc2*/ 	.byte	0x64, 0x65, 0x6e, 0x74, 0x69, 0x74, 0x79, 0x5d, 0x00
.L_0:


//--------------------- .nv.shared._ZN7cutlass13device_kernelINS_4gemm6kernel13GemmUniversalIN4cute5tupleIJiiiiEEENS1_10collective13CollectiveMmaINS1_34MainloopSm90TmaGmmaWarpSpecializedILi3ENS5_IJNS4_1CILi2EEENSA_ILi1EEESC_EEENS1_35KernelTmaWarpSpecializedCooperativeEEENS5_IJNSA_ILi256EEESG_NSA_ILi128EEEEEENS_6half_tENS5_IJlSC_lEEESJ_SK_NS4_8TiledMMAINS4_8MMA_AtomIJNS4_4SM904GMMA26MMA_64x256x16_F32F16F16_SSILNSO_5MajorE0ELSQ_0ELNSO_7ScaleInE1ELSR_1EEEEEENS4_6LayoutISD_NS5_IJSC_NSA_ILi0EEESV_EEEEENS5_IJNS4_10UnderscoreESY_SY_EEEEENS4_13SM90_TMA_LOADENS4_14ComposedLayoutINS4_7SwizzleILi3ELi4ELi3EEENS4_18smem_ptr_flag_bitsILi16EEENSU_INS5_IJNSA_ILi8EEENSA_ILi64EEEEEENS5_IJS18_SC_EEEEEEEvNS4_8identityENS4_23SM90_TMA_LOAD_MULTICASTES1C_vS1D_EENS_8epilogue10collective6detail29Sm90TmaWarpSpecializedAdapterINS1H_15DefaultEpilogueISJ_SK_SK_NS1G_6thread17LinearCombinationISJ_Li1EffLNS1L_9ScaleType4KindE0ELNS_15FloatRoundStyleE2ESJ_EENS1_15EpilogueDefaultEEEEEvvEEEEvNT_6ParamsE --------------------------
	.section	.nv.shared._ZN7cutlass13device_kernelINS_4gemm6kernel13GemmUniversalIN4cute5tupleIJiiiiEEENS1_10collective13CollectiveMmaINS1_34MainloopSm90TmaGmmaWarpSpecializedILi3ENS5_IJNS4_1CILi2EEENSA_ILi1EEESC_EEENS1_35KernelTmaWarpSpecializedCooperativeEEENS5_IJNSA_ILi256EEESG_NSA_ILi128EEEEEENS_6half_tENS5_IJlSC_lEEESJ_SK_NS4_8TiledMMAINS4_8MMA_AtomIJNS4_4SM904GMMA26MMA_64x256x16_F32F16F16_SSILNSO_5MajorE0ELSQ_0ELNSO_7ScaleInE1ELSR_1EEEEEENS4_6LayoutISD_NS5_IJSC_NSA_ILi0EEESV_EEEEENS5_IJNS4_10UnderscoreESY_SY_EEEEENS4_13SM90_TMA_LOADENS4_14ComposedLayoutINS4_7SwizzleILi3ELi4ELi3EEENS4_18smem_ptr_flag_bitsILi16EEENSU_INS5_IJNSA_ILi8EEENSA_ILi64EEEEEENS5_IJS18_SC_EEEEEEEvNS4_8identityENS4_23SM90_TMA_LOAD_MULTICASTES1C_vS1D_EENS_8epilogue10collective6detail29Sm90TmaWarpSpecializedAdapterINS1H_15DefaultEpilogueISJ_SK_SK_NS1G_6thread17LinearCombinationISJ_Li1EffLNS1L_9ScaleType4KindE0ELNS_15FloatRoundStyleE2ESJ_EENS1_15EpilogueDefaultEEEEEvvEEEEvNT_6ParamsE,"aw",@nobits
	.sectionflags	@""
	.align	16
	.zero		1024


//--------------------- .nv.shared.reserved.0     --------------------------
	.section	.nv.shared.reserved.0,"aw",@nobits
	.weak		__nv_reservedSMEM_offset_0_alias
	.size		__nv_reservedSMEM_offset_0_alias, 0, 0
	.other		__nv_reservedSMEM_offset_0_alias,@"STO_CUDA_RESERVED_SHARED STV_DEFAULT"
__nv_reservedSMEM_offset_0_alias:
	.zero		0


//--------------------- .nv.global                --------------------------
	.section	.nv.global,"aw",@nobits
.nv.global:
	.type		_ZN39_INTERNAL_5a38316a_4_k_cu_e9272b80_36024cute1_E,@object
	.size		_ZN39_INTERNAL_5a38316a_4_k_cu_e9272b80_36024cute1_E,(_ZN39_INTERNAL_5a38316a_4_k_cu_e9272b80_36024cuda3std3__45__cpo6cbeginE - _ZN39_INTERNAL_5a38316a_4_k_cu_e9272b80_36024cute1_E)
_ZN39_INTERNAL_5a38316a_4_k_cu_e9272b80_36024cute1_E:
	.zero		1
	.type		_ZN39_INTERNAL_5a38316a_4_k_cu_e9272b80_36024cuda3std3__45__cpo6cbeginE,@object
	.size		_ZN39_INTERNAL_5a38316a_4_k_cu_e9272b80_36024cuda3std3__45__cpo6cbeginE,(_ZN39_INTERNAL_5a38316a_4_k_cu_e9272b80_36024cuda3std3__48in_placeE - _ZN39_INTERNAL_5a38316a_4_k_cu_e9272b80_36024cuda3std3__45__cpo6cbeginE)
_ZN39_INTERNAL_5a38316a_4_k_cu_e9272b80_36024cuda3std3__45__cpo6cbeginE:
	.zero		1
	.type		_ZN39_INTERNAL_5a38316a_4_k_cu_e9272b80_36024cuda3std3__48in_placeE,@object
	.size		_ZN39_INTERNAL_5a38316a_4_k_cu_e9272b80_36024cuda3std3__48in_placeE,(_ZN39_INTERNAL_5a38316a_4_k_cu_e9272b80_36024cuda3std6ranges3__45__cpo9iter_moveE - _ZN39_INTERNAL_5a38316a_4_k_cu_e9272b80_36024cuda3std3__48in_placeE)
_ZN39_INTERNAL_5a38316a_4_k_cu_e9272b80_36024cuda3std3__48in_placeE:
	.zero		1
	.type		_ZN39_INTERNAL_5a38316a_4_k_cu_e9272b80_36024cuda3std6ranges3__45__cpo9iter_moveE,@object
	.size		_ZN39_INTERNAL_5a38316a_4_k_cu_e9272b80_36024cuda3std6ranges3__45__cpo9iter_moveE,(_ZN39_INTERNAL_5a38316a_4_k_cu_e9272b80_36024cuda3std3__45__cpo5beginE - _ZN39_INTERNAL_5a38316a_4_k_cu_e9272b80_36024cuda3std6ranges3__45__cpo9iter_moveE)
_ZN39_INTERNAL_5a38316a_4_k_cu_e9272b80_36024cuda3std6ranges3__45__cpo9iter_moveE:
	.zero		1
	.type		_ZN39_INTERNAL_5a38316a_4_k_cu_e9272b80_36024cuda3std3__45__cpo5beginE,@object
	.size		_ZN39_INTERNAL_5a38316a_4_k_cu_e9272b80_36024cuda3std3__45__cpo5beginE,(_ZN39_INTERNAL_5a38316a_4_k_cu_e9272b80_36024cuda3std3__441_GLOBAL__N__5a38316a_4_k_cu_e9272b80_36026ignoreE - _ZN39_INTERNAL_5a38316a_4_k_cu_e9272b80_36024cuda3std3__45__cpo5beginE)
_ZN39_INTERNAL_5a38316a_4_k_cu_e9272b80_36024cuda3std3__45__cpo5beginE:
	.zero		1
	.type		_ZN39_INTERNAL_5a38316a_4_k_cu_e9272b80_36024cuda3std3__441_GLOBAL__N__5a38316a_4_k_cu_e9272b80_36026ignoreE,@object
	.size		_ZN39_INTERNAL_5a38316a_4_k_cu_e9272b80_36024cuda3std3__441_GLOBAL__N__5a38316a_4_k_cu_e9272b80_36026ignoreE,(_ZN39_INTERNAL_5a38316a_4_k_cu_e9272b80_36024cute7productE - _ZN39_INTERNAL_5a38316a_4_k_cu_e9272b80_36024cuda3std3__441_GLOBAL__N__5a38316a_4_k_cu_e9272b80_36026ignoreE)
_ZN39_INTERNAL_5a38316a_4_k_cu_e9272b80_36024cuda3std3__441_GLOBAL__N__5a38316a_4_k_cu_e9272b80_36026ignoreE:
	.zero		1
	.type		_ZN39_INTERNAL_5a38316a_4_k_cu_e9272b80_36024cute7productE,@object
	.size		_ZN39_INTERNAL_5a38316a_4_k_cu_e9272b80_36024cute7productE,(_ZN39_INTERNAL_5a38316a_4_k_cu_e9272b80_36024cuda3std3__45__cpo3endE - _ZN39_INTERNAL_5a38316a_4_k_cu_e9272b80_36024cute7productE)
_ZN39_INTERNAL_5a38316a_4_k_cu_e9272b80_36024cute7productE:
	.zero		1
	.type		_ZN39_INTERNAL_5a38316a_4_k_cu_e9272b80_36024cuda3std3__45__cpo3endE,@object
	.size		_ZN39_INTERNAL_5a38316a_4_k_cu_e9272b80_36024cuda3std3__45__cpo3endE,(_ZN39_INTERNAL_5a38316a_4_k_cu_e9272b80_36024cuda3std3__419piecewise_constructE - _ZN39_INTERNAL_5a38316a_4_k_cu_e9272b80_36024cuda3std3__45__cpo3endE)
_ZN39_INTERNAL_5a38316a_4_k_cu_e9272b80_36024cuda3std3__45__cpo3endE:
	.zero		1
	.type		_ZN39_INTERNAL_5a38316a_4_k_cu_e9272b80_36024cuda3std3__419piecewise_constructE,@object
	.size		_ZN39_INTERNAL_5a38316a_4_k_cu_e9272b80_36024cuda3std3__419piecewise_constructE,(_ZN39_INTERNAL_5a38316a_4_k_cu_e9272b80_36024cuda3std3__45__cpo4cendE - _ZN39_INTERNAL_5a38316a_4_k_cu_e9272b80_36024cuda3std3__419piecewise_constructE)
_ZN39_INTERNAL_5a38316a_4_k_cu_e9272b80_36024cuda3std3__419piecewise_constructE:
	.zero		1
	.type		_ZN39_INTERNAL_5a38316a_4_k_cu_e9272b80_36024cuda3std3__45__cpo4cendE,@object
	.size		_ZN39_INTERNAL_5a38316a_4_k_cu_e9272b80_36024cuda3std3__45__cpo4cendE,(_ZN39_INTERNAL_5a38316a_4_k_cu_e9272b80_36024cuda3std6ranges3__45__cpo4swapE - _ZN39_INTERNAL_5a38316a_4_k_cu_e9272b80_36024cuda3std3__45__cpo4cendE)
_ZN39_INTERNAL_5a38316a_4_k_cu_e9272b80_36024cuda3std3__45__cpo4cendE:
	.zero		1
	.type		_ZN39_INTERNAL_5a38316a_4_k_cu_e9272b80_36024cuda3std6ranges3__45__cpo4swapE,@object
	.size		_ZN39_INTERNAL_5a38316a_4_k_cu_e9272b80_36024cuda3std6ranges3__45__cpo4swapE,(.L_8 - _ZN39_INTERNAL_5a38316a_4_k_cu_e9272b80_36024cuda3std6ranges3__45__cpo4swapE)
_ZN39_INTERNAL_5a38316a_4_k_cu_e9272b80_36024cuda3std6ranges3__45__cpo4swapE:
	.zero		1
.L_8:


//--------------------- .nv.constant0._ZN7cutlass13device_kernelINS_4gemm6kernel13GemmUniversalIN4cute5tupleIJiiiiEEENS1_10collective13CollectiveMmaINS1_34MainloopSm90TmaGmmaWarpSpecializedILi3ENS5_IJNS4_1CILi2EEENSA_ILi1EEESC_EEENS1_35KernelTmaWarpSpecializedCooperativeEEENS5_IJNSA_ILi256EEESG_NSA_ILi128EEEEEENS_6half_tENS5_IJlSC_lEEESJ_SK_NS4_8TiledMMAINS4_8MMA_AtomIJNS4_4SM904GMMA26MMA_64x256x16_F32F16F16_SSILNSO_5MajorE0ELSQ_0ELNSO_7ScaleInE1ELSR_1EEEEEENS4_6LayoutISD_NS5_IJSC_NSA_ILi0EEESV_EEEEENS5_IJNS4_10UnderscoreESY_SY_EEEEENS4_13SM90_TMA_LOADENS4_14ComposedLayoutINS4_7SwizzleILi3ELi4ELi3EEENS4_18smem_ptr_flag_bitsILi16EEENSU_INS5_IJNSA_ILi8EEENSA_ILi64EEEEEENS5_IJS18_SC_EEEEEEEvNS4_8identityENS4_23SM90_TMA_LOAD_MULTICASTES1C_vS1D_EENS_8epilogue10collective6detail29Sm90TmaWarpSpecializedAdapterINS1H_15DefaultEpilogueISJ_SK_SK_NS1G_6thread17LinearCombinationISJ_Li1EffLNS1L_9ScaleType4KindE0ELNS_15FloatRoundStyleE2ESJ_EENS1_15EpilogueDefaultEEEEEvvEEEEvNT_6ParamsE --------------------------
	.section	.nv.constant0._ZN7cutlass13device_kernelINS_4gemm6kernel13GemmUniversalIN4cute5tupleIJiiiiEEENS1_10collective13CollectiveMmaINS1_34MainloopSm90TmaGmmaWarpSpecializedILi3ENS5_IJNS4_1CILi2EEENSA_ILi1EEESC_EEENS1_35KernelTmaWarpSpecializedCooperativeEEENS5_IJNSA_ILi256EEESG_NSA_ILi128EEEEEENS_6half_tENS5_IJlSC_lEEESJ_SK_NS4_8TiledMMAINS4_8MMA_AtomIJNS4_4SM904GMMA26MMA_64x256x16_F32F16F16_SSILNSO_5MajorE0ELSQ_0ELNSO_7ScaleInE1ELSR_1EEEEEENS4_6LayoutISD_NS5_IJSC_NSA_ILi0EEESV_EEEEENS5_IJNS4_10UnderscoreESY_SY_EEEEENS4_13SM90_TMA_LOADENS4_14ComposedLayoutINS4_7SwizzleILi3ELi4ELi3EEENS4_18smem_ptr_flag_bitsILi16EEENSU_INS5_IJNSA_ILi8EEENSA_ILi64EEEEEENS5_IJS18_SC_EEEEEEEvNS4_8identityENS4_23SM90_TMA_LOAD_MULTICASTES1C_vS1D_EENS_8epilogue10collective6detail29Sm90TmaWarpSpecializedAdapterINS1H_15DefaultEpilogueISJ_SK_SK_NS1G_6thread17LinearCombinationISJ_Li1EffLNS1L_9ScaleType4KindE0ELNS_15FloatRoundStyleE2ESJ_EENS1_15EpilogueDefaultEEEEEvvEEEEvNT_6ParamsE,"a",@progbits
	.sectionflags	@""
	.align	4
.nv.constant0._ZN7cutlass13device_kernelINS_4gemm6kernel13GemmUniversalIN4cute5tupleIJiiiiEEENS1_10collective13CollectiveMmaINS1_34MainloopSm90TmaGmmaWarpSpecializedILi3ENS5_IJNS4_1CILi2EEENSA_ILi1EEESC_EEENS1_35KernelTmaWarpSpecializedCooperativeEEENS5_IJNSA_ILi256EEESG_NSA_ILi128EEEEEENS_6half_tENS5_IJlSC_lEEESJ_SK_NS4_8TiledMMAINS4_8MMA_AtomIJNS4_4SM904GMMA26MMA_64x256x16_F32F16F16_SSILNSO_5MajorE0ELSQ_0ELNSO_7ScaleInE1ELSR_1EEEEEENS4_6LayoutISD_NS5_IJSC_NSA_ILi0EEESV_EEEEENS5_IJNS4_10UnderscoreESY_SY_EEEEENS4_13SM90_TMA_LOADENS4_14ComposedLayoutINS4_7SwizzleILi3ELi4ELi3EEENS4_18smem_ptr_flag_bitsILi16EEENSU_INS5_IJNSA_ILi8EEENSA_ILi64EEEEEENS5_IJS18_SC_EEEEEEEvNS4_8identityENS4_23SM90_TMA_LOAD_MULTICASTES1C_vS1D_EENS_8epilogue10collective6detail29Sm90TmaWarpSpecializedAdapterINS1H_15DefaultEpilogueISJ_SK_SK_NS1G_6thread17LinearCombinationISJ_Li1EffLNS1L_9ScaleType4KindE0ELNS_15FloatRoundStyleE2ESJ_EENS1_15EpilogueDefaultEEEEEvvEEEEvNT_6ParamsE:
	.zero		1664


//--------------------- SYMBOLS --------------------------

	.type		.nv.reservedSmem.offset0,@object
	.size		.nv.reservedSmem.offset0,0x4
	.type		__assertfail,@function
